//
// Generated by NVIDIA NVVM Compiler
//
// Compiler Build ID: CL-36424714
// Cuda compilation tools, release 13.0, V13.0.88
// Based on NVVM 20.0.0
//

.version 9.0
.target sm_100
.address_size 64

	// .globl	_Z15multiply_kernelPfiS_iS_iii

.visible .entry _Z15multiply_kernelPfiS_iS_iii(
	.param .u64 .ptr .align 1 _Z15multiply_kernelPfiS_iS_iii_param_0,
	.param .u32 _Z15multiply_kernelPfiS_iS_iii_param_1,
	.param .u64 .ptr .align 1 _Z15multiply_kernelPfiS_iS_iii_param_2,
	.param .u32 _Z15multiply_kernelPfiS_iS_iii_param_3,
	.param .u64 .ptr .align 1 _Z15multiply_kernelPfiS_iS_iii_param_4,
	.param .u32 _Z15multiply_kernelPfiS_iS_iii_param_5,
	.param .u32 _Z15multiply_kernelPfiS_iS_iii_param_6,
	.param .u32 _Z15multiply_kernelPfiS_iS_iii_param_7
)
{
	.reg .pred 	%p<40>;
	.reg .b32 	%r<131>;
	.reg .b32 	%f<260>;
	.reg .b64 	%rd<159>;

	ld.param.u64 	%rd12, [_Z15multiply_kernelPfiS_iS_iii_param_0];
	ld.param.u32 	%r65, [_Z15multiply_kernelPfiS_iS_iii_param_1];
	ld.param.u64 	%rd13, [_Z15multiply_kernelPfiS_iS_iii_param_2];
	ld.param.u32 	%r66, [_Z15multiply_kernelPfiS_iS_iii_param_3];
	ld.param.u64 	%rd11, [_Z15multiply_kernelPfiS_iS_iii_param_4];
	ld.param.u32 	%r67, [_Z15multiply_kernelPfiS_iS_iii_param_5];
	ld.param.u32 	%r68, [_Z15multiply_kernelPfiS_iS_iii_param_6];
	ld.param.u32 	%r69, [_Z15multiply_kernelPfiS_iS_iii_param_7];
	cvta.to.global.u64 	%rd1, %rd13;
	cvta.to.global.u64 	%rd2, %rd12;
	mov.u32 	%r70, %ctaid.y;
	mov.u32 	%r71, %ntid.y;
	mov.u32 	%r72, %tid.y;
	mad.lo.s32 	%r1, %r70, %r71, %r72;
	mov.u32 	%r73, %ctaid.x;
	mov.u32 	%r74, %ntid.x;
	mov.u32 	%r75, %tid.x;
	mad.lo.s32 	%r2, %r73, %r74, %r75;
	setp.ge.s32 	%p1, %r1, %r67;
	setp.ge.s32 	%p2, %r2, %r68;
	or.pred  	%p3, %p1, %p2;
	@%p3 bra 	$L__BB0_50;
	setp.lt.s32 	%p4, %r69, 1;
	mov.f32 	%f259, 0f00000000;
	@%p4 bra 	$L__BB0_49;
	setp.ne.s32 	%p5, %r65, 0;
	mul.lo.s32 	%r3, %r69, %r1;
	mul.lo.s32 	%r4, %r69, %r2;
	@%p5 bra 	$L__BB0_26;
	setp.ne.s32 	%p23, %r66, 0;
	@%p23 bra 	$L__BB0_15;
	and.b32  	%r5, %r69, 7;
	setp.lt.u32 	%p32, %r69, 8;
	mov.f32 	%f259, 0f00000000;
	mov.b32 	%r112, 0;
	@%p32 bra 	$L__BB0_7;
	and.b32  	%r112, %r69, 2147483640;
	neg.s32 	%r110, %r112;
	shl.b32 	%r8, %r68, 3;
	mul.wide.u32 	%rd114, %r3, 4;
	add.s64 	%rd115, %rd114, %rd2;
	add.s64 	%rd157, %rd115, 16;
	mov.f32 	%f259, 0f00000000;
	mul.wide.s32 	%rd118, %r68, 4;
	mov.u32 	%r109, %r2;
$L__BB0_6:
	.pragma "nounroll";
	ld.global.f32 	%f188, [%rd157+-16];
	mul.wide.s32 	%rd116, %r109, 4;
	add.s64 	%rd117, %rd1, %rd116;
	ld.global.f32 	%f189, [%rd117];
	fma.rn.f32 	%f190, %f188, %f189, %f259;
	ld.global.f32 	%f191, [%rd157+-12];
	add.s64 	%rd119, %rd117, %rd118;
	ld.global.f32 	%f192, [%rd119];
	fma.rn.f32 	%f193, %f191, %f192, %f190;
	ld.global.f32 	%f194, [%rd157+-8];
	add.s64 	%rd120, %rd119, %rd118;
	ld.global.f32 	%f195, [%rd120];
	fma.rn.f32 	%f196, %f194, %f195, %f193;
	ld.global.f32 	%f197, [%rd157+-4];
	add.s64 	%rd121, %rd120, %rd118;
	ld.global.f32 	%f198, [%rd121];
	fma.rn.f32 	%f199, %f197, %f198, %f196;
	ld.global.f32 	%f200, [%rd157];
	add.s64 	%rd122, %rd121, %rd118;
	ld.global.f32 	%f201, [%rd122];
	fma.rn.f32 	%f202, %f200, %f201, %f199;
	ld.global.f32 	%f203, [%rd157+4];
	add.s64 	%rd123, %rd122, %rd118;
	ld.global.f32 	%f204, [%rd123];
	fma.rn.f32 	%f205, %f203, %f204, %f202;
	ld.global.f32 	%f206, [%rd157+8];
	add.s64 	%rd124, %rd123, %rd118;
	ld.global.f32 	%f207, [%rd124];
	fma.rn.f32 	%f208, %f206, %f207, %f205;
	ld.global.f32 	%f209, [%rd157+12];
	add.s64 	%rd125, %rd124, %rd118;
	ld.global.f32 	%f210, [%rd125];
	fma.rn.f32 	%f259, %f209, %f210, %f208;
	add.s32 	%r110, %r110, 8;
	add.s32 	%r109, %r109, %r8;
	add.s64 	%rd157, %rd157, 32;
	setp.ne.s32 	%p33, %r110, 0;
	@%p33 bra 	$L__BB0_6;
$L__BB0_7:
	setp.eq.s32 	%p34, %r5, 0;
	@%p34 bra 	$L__BB0_49;
	and.b32  	%r14, %r69, 3;
	setp.lt.u32 	%p35, %r5, 4;
	@%p35 bra 	$L__BB0_10;
	add.s32 	%r101, %r112, %r3;
	mul.wide.u32 	%rd126, %r101, 4;
	add.s64 	%rd127, %rd2, %rd126;
	ld.global.f32 	%f212, [%rd127];
	mad.lo.s32 	%r102, %r112, %r68, %r2;
	mul.wide.s32 	%rd128, %r102, 4;
	add.s64 	%rd129, %rd1, %rd128;
	ld.global.f32 	%f213, [%rd129];
	fma.rn.f32 	%f214, %f212, %f213, %f259;
	cvt.u64.u32 	%rd130, %r3;
	cvt.u64.u32 	%rd131, %r112;
	add.s64 	%rd132, %rd131, %rd130;
	shl.b64 	%rd133, %rd132, 2;
	add.s64 	%rd134, %rd2, %rd133;
	ld.global.f32 	%f215, [%rd134+4];
	mul.wide.s32 	%rd135, %r68, 4;
	add.s64 	%rd136, %rd129, %rd135;
	ld.global.f32 	%f216, [%rd136];
	fma.rn.f32 	%f217, %f215, %f216, %f214;
	ld.global.f32 	%f218, [%rd134+8];
	add.s64 	%rd137, %rd136, %rd135;
	ld.global.f32 	%f219, [%rd137];
	fma.rn.f32 	%f220, %f218, %f219, %f217;
	ld.global.f32 	%f221, [%rd134+12];
	add.s64 	%rd138, %rd137, %rd135;
	ld.global.f32 	%f222, [%rd138];
	fma.rn.f32 	%f259, %f221, %f222, %f220;
	add.s32 	%r112, %r112, 4;
$L__BB0_10:
	setp.eq.s32 	%p36, %r14, 0;
	@%p36 bra 	$L__BB0_49;
	setp.eq.s32 	%p37, %r14, 1;
	@%p37 bra 	$L__BB0_13;
	add.s32 	%r103, %r112, %r3;
	mul.wide.u32 	%rd139, %r103, 4;
	add.s64 	%rd140, %rd2, %rd139;
	ld.global.f32 	%f224, [%rd140];
	mad.lo.s32 	%r104, %r112, %r68, %r2;
	mul.wide.s32 	%rd141, %r104, 4;
	add.s64 	%rd142, %rd1, %rd141;
	ld.global.f32 	%f225, [%rd142];
	fma.rn.f32 	%f226, %f224, %f225, %f259;
	cvt.u64.u32 	%rd143, %r3;
	cvt.u64.u32 	%rd144, %r112;
	add.s64 	%rd145, %rd144, %rd143;
	shl.b64 	%rd146, %rd145, 2;
	add.s64 	%rd147, %rd2, %rd146;
	ld.global.f32 	%f227, [%rd147+4];
	mul.wide.s32 	%rd148, %r68, 4;
	add.s64 	%rd149, %rd142, %rd148;
	ld.global.f32 	%f228, [%rd149];
	fma.rn.f32 	%f259, %f227, %f228, %f226;
	add.s32 	%r112, %r112, 2;
$L__BB0_13:
	and.b32  	%r105, %r69, 1;
	setp.eq.b32 	%p38, %r105, 1;
	not.pred 	%p39, %p38;
	@%p39 bra 	$L__BB0_49;
	add.s32 	%r106, %r112, %r3;
	mul.wide.u32 	%rd150, %r106, 4;
	add.s64 	%rd151, %rd2, %rd150;
	ld.global.f32 	%f229, [%rd151];
	mad.lo.s32 	%r107, %r112, %r68, %r2;
	mul.wide.s32 	%rd152, %r107, 4;
	add.s64 	%rd153, %rd1, %rd152;
	ld.global.f32 	%f230, [%rd153];
	fma.rn.f32 	%f259, %f229, %f230, %f259;
	bra.uni 	$L__BB0_49;
$L__BB0_15:
	and.b32  	%r19, %r69, 7;
	setp.lt.u32 	%p24, %r69, 8;
	mov.f32 	%f259, 0f00000000;
	mov.b32 	%r117, 0;
	@%p24 bra 	$L__BB0_18;
	and.b32  	%r117, %r69, 2147483640;
	neg.s32 	%r115, %r117;
	mul.wide.u32 	%rd88, %r3, 4;
	add.s64 	%rd89, %rd88, %rd2;
	add.s64 	%rd158, %rd89, 16;
	add.s64 	%rd7, %rd1, 16;
	mov.f32 	%f259, 0f00000000;
	mov.u32 	%r114, %r4;
$L__BB0_17:
	.pragma "nounroll";
	mul.wide.s32 	%rd90, %r114, 4;
	add.s64 	%rd91, %rd7, %rd90;
	ld.global.f32 	%f142, [%rd158+-16];
	ld.global.f32 	%f143, [%rd91+-16];
	fma.rn.f32 	%f144, %f142, %f143, %f259;
	ld.global.f32 	%f145, [%rd158+-12];
	ld.global.f32 	%f146, [%rd91+-12];
	fma.rn.f32 	%f147, %f145, %f146, %f144;
	ld.global.f32 	%f148, [%rd158+-8];
	ld.global.f32 	%f149, [%rd91+-8];
	fma.rn.f32 	%f150, %f148, %f149, %f147;
	ld.global.f32 	%f151, [%rd158+-4];
	ld.global.f32 	%f152, [%rd91+-4];
	fma.rn.f32 	%f153, %f151, %f152, %f150;
	ld.global.f32 	%f154, [%rd158];
	ld.global.f32 	%f155, [%rd91];
	fma.rn.f32 	%f156, %f154, %f155, %f153;
	ld.global.f32 	%f157, [%rd158+4];
	ld.global.f32 	%f158, [%rd91+4];
	fma.rn.f32 	%f159, %f157, %f158, %f156;
	ld.global.f32 	%f160, [%rd158+8];
	ld.global.f32 	%f161, [%rd91+8];
	fma.rn.f32 	%f162, %f160, %f161, %f159;
	ld.global.f32 	%f163, [%rd158+12];
	ld.global.f32 	%f164, [%rd91+12];
	fma.rn.f32 	%f259, %f163, %f164, %f162;
	add.s32 	%r115, %r115, 8;
	add.s64 	%rd158, %rd158, 32;
	add.s32 	%r114, %r114, 8;
	setp.ne.s32 	%p25, %r115, 0;
	@%p25 bra 	$L__BB0_17;
$L__BB0_18:
	setp.eq.s32 	%p26, %r19, 0;
	@%p26 bra 	$L__BB0_49;
	and.b32  	%r27, %r69, 3;
	setp.lt.u32 	%p27, %r19, 4;
	@%p27 bra 	$L__BB0_21;
	add.s32 	%r93, %r117, %r3;
	mul.wide.u32 	%rd92, %r93, 4;
	add.s64 	%rd93, %rd2, %rd92;
	ld.global.f32 	%f166, [%rd93];
	add.s32 	%r94, %r117, %r4;
	mul.wide.s32 	%rd94, %r94, 4;
	add.s64 	%rd95, %rd1, %rd94;
	ld.global.f32 	%f167, [%rd95];
	fma.rn.f32 	%f168, %f166, %f167, %f259;
	cvt.u64.u32 	%rd96, %r3;
	cvt.u64.u32 	%rd97, %r117;
	add.s64 	%rd98, %rd97, %rd96;
	shl.b64 	%rd99, %rd98, 2;
	add.s64 	%rd100, %rd2, %rd99;
	ld.global.f32 	%f169, [%rd100+4];
	ld.global.f32 	%f170, [%rd95+4];
	fma.rn.f32 	%f171, %f169, %f170, %f168;
	ld.global.f32 	%f172, [%rd100+8];
	ld.global.f32 	%f173, [%rd95+8];
	fma.rn.f32 	%f174, %f172, %f173, %f171;
	ld.global.f32 	%f175, [%rd100+12];
	ld.global.f32 	%f176, [%rd95+12];
	fma.rn.f32 	%f259, %f175, %f176, %f174;
	add.s32 	%r117, %r117, 4;
$L__BB0_21:
	setp.eq.s32 	%p28, %r27, 0;
	@%p28 bra 	$L__BB0_49;
	setp.eq.s32 	%p29, %r27, 1;
	@%p29 bra 	$L__BB0_24;
	add.s32 	%r95, %r117, %r3;
	mul.wide.u32 	%rd101, %r95, 4;
	add.s64 	%rd102, %rd2, %rd101;
	ld.global.f32 	%f178, [%rd102];
	add.s32 	%r96, %r117, %r4;
	mul.wide.s32 	%rd103, %r96, 4;
	add.s64 	%rd104, %rd1, %rd103;
	ld.global.f32 	%f179, [%rd104];
	fma.rn.f32 	%f180, %f178, %f179, %f259;
	cvt.u64.u32 	%rd105, %r3;
	cvt.u64.u32 	%rd106, %r117;
	add.s64 	%rd107, %rd106, %rd105;
	shl.b64 	%rd108, %rd107, 2;
	add.s64 	%rd109, %rd2, %rd108;
	ld.global.f32 	%f181, [%rd109+4];
	ld.global.f32 	%f182, [%rd104+4];
	fma.rn.f32 	%f259, %f181, %f182, %f180;
	add.s32 	%r117, %r117, 2;
$L__BB0_24:
	and.b32  	%r97, %r69, 1;
	setp.eq.b32 	%p30, %r97, 1;
	not.pred 	%p31, %p30;
	@%p31 bra 	$L__BB0_49;
	add.s32 	%r98, %r117, %r3;
	mul.wide.u32 	%rd110, %r98, 4;
	add.s64 	%rd111, %rd2, %rd110;
	ld.global.f32 	%f183, [%rd111];
	add.s32 	%r99, %r117, %r4;
	mul.wide.s32 	%rd112, %r99, 4;
	add.s64 	%rd113, %rd1, %rd112;
	ld.global.f32 	%f184, [%rd113];
	fma.rn.f32 	%f259, %f183, %f184, %f259;
	bra.uni 	$L__BB0_49;
$L__BB0_26:
	setp.ne.s32 	%p6, %r66, 0;
	@%p6 bra 	$L__BB0_38;
	and.b32  	%r32, %r69, 7;
	setp.lt.u32 	%p15, %r69, 8;
	mov.f32 	%f259, 0f00000000;
	mov.b32 	%r123, 0;
	@%p15 bra 	$L__BB0_30;
	and.b32  	%r123, %r69, 2147483640;
	neg.s32 	%r121, %r123;
	shl.b32 	%r35, %r68, 3;
	shl.b32 	%r36, %r67, 3;
	mov.f32 	%f259, 0f00000000;
	mul.wide.s32 	%rd48, %r67, 4;
	mul.wide.s32 	%rd50, %r68, 4;
	mov.u32 	%r119, %r1;
	mov.u32 	%r120, %r2;
$L__BB0_29:
	.pragma "nounroll";
	mul.wide.s32 	%rd44, %r119, 4;
	add.s64 	%rd45, %rd2, %rd44;
	ld.global.f32 	%f96, [%rd45];
	mul.wide.s32 	%rd46, %r120, 4;
	add.s64 	%rd47, %rd1, %rd46;
	ld.global.f32 	%f97, [%rd47];
	fma.rn.f32 	%f98, %f96, %f97, %f259;
	add.s64 	%rd49, %rd45, %rd48;
	ld.global.f32 	%f99, [%rd49];
	add.s64 	%rd51, %rd47, %rd50;
	ld.global.f32 	%f100, [%rd51];
	fma.rn.f32 	%f101, %f99, %f100, %f98;
	add.s64 	%rd52, %rd49, %rd48;
	ld.global.f32 	%f102, [%rd52];
	add.s64 	%rd53, %rd51, %rd50;
	ld.global.f32 	%f103, [%rd53];
	fma.rn.f32 	%f104, %f102, %f103, %f101;
	add.s64 	%rd54, %rd52, %rd48;
	ld.global.f32 	%f105, [%rd54];
	add.s64 	%rd55, %rd53, %rd50;
	ld.global.f32 	%f106, [%rd55];
	fma.rn.f32 	%f107, %f105, %f106, %f104;
	add.s64 	%rd56, %rd54, %rd48;
	ld.global.f32 	%f108, [%rd56];
	add.s64 	%rd57, %rd55, %rd50;
	ld.global.f32 	%f109, [%rd57];
	fma.rn.f32 	%f110, %f108, %f109, %f107;
	add.s64 	%rd58, %rd56, %rd48;
	ld.global.f32 	%f111, [%rd58];
	add.s64 	%rd59, %rd57, %rd50;
	ld.global.f32 	%f112, [%rd59];
	fma.rn.f32 	%f113, %f111, %f112, %f110;
	add.s64 	%rd60, %rd58, %rd48;
	ld.global.f32 	%f114, [%rd60];
	add.s64 	%rd61, %rd59, %rd50;
	ld.global.f32 	%f115, [%rd61];
	fma.rn.f32 	%f116, %f114, %f115, %f113;
	add.s64 	%rd62, %rd60, %rd48;
	ld.global.f32 	%f117, [%rd62];
	add.s64 	%rd63, %rd61, %rd50;
	ld.global.f32 	%f118, [%rd63];
	fma.rn.f32 	%f259, %f117, %f118, %f116;
	add.s32 	%r121, %r121, 8;
	add.s32 	%r120, %r120, %r35;
	add.s32 	%r119, %r119, %r36;
	setp.ne.s32 	%p16, %r121, 0;
	@%p16 bra 	$L__BB0_29;
$L__BB0_30:
	setp.eq.s32 	%p17, %r32, 0;
	@%p17 bra 	$L__BB0_49;
	and.b32  	%r44, %r69, 3;
	setp.lt.u32 	%p18, %r32, 4;
	@%p18 bra 	$L__BB0_33;
	mad.lo.s32 	%r85, %r123, %r67, %r1;
	mul.wide.s32 	%rd64, %r85, 4;
	add.s64 	%rd65, %rd2, %rd64;
	ld.global.f32 	%f120, [%rd65];
	mad.lo.s32 	%r86, %r123, %r68, %r2;
	mul.wide.s32 	%rd66, %r86, 4;
	add.s64 	%rd67, %rd1, %rd66;
	ld.global.f32 	%f121, [%rd67];
	fma.rn.f32 	%f122, %f120, %f121, %f259;
	mul.wide.s32 	%rd68, %r67, 4;
	add.s64 	%rd69, %rd65, %rd68;
	ld.global.f32 	%f123, [%rd69];
	mul.wide.s32 	%rd70, %r68, 4;
	add.s64 	%rd71, %rd67, %rd70;
	ld.global.f32 	%f124, [%rd71];
	fma.rn.f32 	%f125, %f123, %f124, %f122;
	add.s64 	%rd72, %rd69, %rd68;
	ld.global.f32 	%f126, [%rd72];
	add.s64 	%rd73, %rd71, %rd70;
	ld.global.f32 	%f127, [%rd73];
	fma.rn.f32 	%f128, %f126, %f127, %f125;
	add.s64 	%rd74, %rd72, %rd68;
	ld.global.f32 	%f129, [%rd74];
	add.s64 	%rd75, %rd73, %rd70;
	ld.global.f32 	%f130, [%rd75];
	fma.rn.f32 	%f259, %f129, %f130, %f128;
	add.s32 	%r123, %r123, 4;
$L__BB0_33:
	setp.eq.s32 	%p19, %r44, 0;
	@%p19 bra 	$L__BB0_49;
	setp.eq.s32 	%p20, %r44, 1;
	@%p20 bra 	$L__BB0_36;
	mad.lo.s32 	%r87, %r123, %r67, %r1;
	mul.wide.s32 	%rd76, %r87, 4;
	add.s64 	%rd77, %rd2, %rd76;
	ld.global.f32 	%f132, [%rd77];
	mad.lo.s32 	%r88, %r123, %r68, %r2;
	mul.wide.s32 	%rd78, %r88, 4;
	add.s64 	%rd79, %rd1, %rd78;
	ld.global.f32 	%f133, [%rd79];
	fma.rn.f32 	%f134, %f132, %f133, %f259;
	mul.wide.s32 	%rd80, %r67, 4;
	add.s64 	%rd81, %rd77, %rd80;
	ld.global.f32 	%f135, [%rd81];
	mul.wide.s32 	%rd82, %r68, 4;
	add.s64 	%rd83, %rd79, %rd82;
	ld.global.f32 	%f136, [%rd83];
	fma.rn.f32 	%f259, %f135, %f136, %f134;
	add.s32 	%r123, %r123, 2;
$L__BB0_36:
	and.b32  	%r89, %r69, 1;
	setp.eq.b32 	%p21, %r89, 1;
	not.pred 	%p22, %p21;
	@%p22 bra 	$L__BB0_49;
	mad.lo.s32 	%r90, %r123, %r67, %r1;
	mul.wide.s32 	%rd84, %r90, 4;
	add.s64 	%rd85, %rd2, %rd84;
	ld.global.f32 	%f137, [%rd85];
	mad.lo.s32 	%r91, %r123, %r68, %r2;
	mul.wide.s32 	%rd86, %r91, 4;
	add.s64 	%rd87, %rd1, %rd86;
	ld.global.f32 	%f138, [%rd87];
	fma.rn.f32 	%f259, %f137, %f138, %f259;
	bra.uni 	$L__BB0_49;
$L__BB0_38:
	and.b32  	%r49, %r69, 7;
	setp.lt.u32 	%p7, %r69, 8;
	mov.f32 	%f259, 0f00000000;
	mov.b32 	%r129, 0;
	@%p7 bra 	$L__BB0_41;
	and.b32  	%r129, %r69, 2147483640;
	neg.s32 	%r127, %r129;
	shl.b32 	%r52, %r67, 3;
	add.s64 	%rd10, %rd1, 16;
	mov.f32 	%f259, 0f00000000;
	mul.wide.s32 	%rd18, %r67, 4;
	mov.u32 	%r125, %r4;
	mov.u32 	%r126, %r1;
$L__BB0_40:
	.pragma "nounroll";
	mul.wide.s32 	%rd14, %r125, 4;
	add.s64 	%rd15, %rd10, %rd14;
	mul.wide.s32 	%rd16, %r126, 4;
	add.s64 	%rd17, %rd2, %rd16;
	ld.global.f32 	%f50, [%rd17];
	ld.global.f32 	%f51, [%rd15+-16];
	fma.rn.f32 	%f52, %f50, %f51, %f259;
	add.s64 	%rd19, %rd17, %rd18;
	ld.global.f32 	%f53, [%rd19];
	ld.global.f32 	%f54, [%rd15+-12];
	fma.rn.f32 	%f55, %f53, %f54, %f52;
	add.s64 	%rd20, %rd19, %rd18;
	ld.global.f32 	%f56, [%rd20];
	ld.global.f32 	%f57, [%rd15+-8];
	fma.rn.f32 	%f58, %f56, %f57, %f55;
	add.s64 	%rd21, %rd20, %rd18;
	ld.global.f32 	%f59, [%rd21];
	ld.global.f32 	%f60, [%rd15+-4];
	fma.rn.f32 	%f61, %f59, %f60, %f58;
	add.s64 	%rd22, %rd21, %rd18;
	ld.global.f32 	%f62, [%rd22];
	ld.global.f32 	%f63, [%rd15];
	fma.rn.f32 	%f64, %f62, %f63, %f61;
	add.s64 	%rd23, %rd22, %rd18;
	ld.global.f32 	%f65, [%rd23];
	ld.global.f32 	%f66, [%rd15+4];
	fma.rn.f32 	%f67, %f65, %f66, %f64;
	add.s64 	%rd24, %rd23, %rd18;
	ld.global.f32 	%f68, [%rd24];
	ld.global.f32 	%f69, [%rd15+8];
	fma.rn.f32 	%f70, %f68, %f69, %f67;
	add.s64 	%rd25, %rd24, %rd18;
	ld.global.f32 	%f71, [%rd25];
	ld.global.f32 	%f72, [%rd15+12];
	fma.rn.f32 	%f259, %f71, %f72, %f70;
	add.s32 	%r127, %r127, 8;
	add.s32 	%r126, %r126, %r52;
	add.s32 	%r125, %r125, 8;
	setp.ne.s32 	%p8, %r127, 0;
	@%p8 bra 	$L__BB0_40;
$L__BB0_41:
	setp.eq.s32 	%p9, %r49, 0;
	@%p9 bra 	$L__BB0_49;
	and.b32  	%r60, %r69, 3;
	setp.lt.u32 	%p10, %r49, 4;
	@%p10 bra 	$L__BB0_44;
	mad.lo.s32 	%r77, %r129, %r67, %r1;
	mul.wide.s32 	%rd26, %r77, 4;
	add.s64 	%rd27, %rd2, %rd26;
	ld.global.f32 	%f74, [%rd27];
	add.s32 	%r78, %r129, %r4;
	mul.wide.s32 	%rd28, %r78, 4;
	add.s64 	%rd29, %rd1, %rd28;
	ld.global.f32 	%f75, [%rd29];
	fma.rn.f32 	%f76, %f74, %f75, %f259;
	mul.wide.s32 	%rd30, %r67, 4;
	add.s64 	%rd31, %rd27, %rd30;
	ld.global.f32 	%f77, [%rd31];
	ld.global.f32 	%f78, [%rd29+4];
	fma.rn.f32 	%f79, %f77, %f78, %f76;
	add.s64 	%rd32, %rd31, %rd30;
	ld.global.f32 	%f80, [%rd32];
	ld.global.f32 	%f81, [%rd29+8];
	fma.rn.f32 	%f82, %f80, %f81, %f79;
	add.s64 	%rd33, %rd32, %rd30;
	ld.global.f32 	%f83, [%rd33];
	ld.global.f32 	%f84, [%rd29+12];
	fma.rn.f32 	%f259, %f83, %f84, %f82;
	add.s32 	%r129, %r129, 4;
$L__BB0_44:
	setp.eq.s32 	%p11, %r60, 0;
	@%p11 bra 	$L__BB0_49;
	setp.eq.s32 	%p12, %r60, 1;
	@%p12 bra 	$L__BB0_47;
	mad.lo.s32 	%r79, %r129, %r67, %r1;
	mul.wide.s32 	%rd34, %r79, 4;
	add.s64 	%rd35, %rd2, %rd34;
	ld.global.f32 	%f86, [%rd35];
	add.s32 	%r80, %r129, %r4;
	mul.wide.s32 	%rd36, %r80, 4;
	add.s64 	%rd37, %rd1, %rd36;
	ld.global.f32 	%f87, [%rd37];
	fma.rn.f32 	%f88, %f86, %f87, %f259;
	mul.wide.s32 	%rd38, %r67, 4;
	add.s64 	%rd39, %rd35, %rd38;
	ld.global.f32 	%f89, [%rd39];
	ld.global.f32 	%f90, [%rd37+4];
	fma.rn.f32 	%f259, %f89, %f90, %f88;
	add.s32 	%r129, %r129, 2;
$L__BB0_47:
	and.b32  	%r81, %r69, 1;
	setp.eq.b32 	%p13, %r81, 1;
	not.pred 	%p14, %p13;
	@%p14 bra 	$L__BB0_49;
	mad.lo.s32 	%r82, %r129, %r67, %r1;
	mul.wide.s32 	%rd40, %r82, 4;
	add.s64 	%rd41, %rd2, %rd40;
	ld.global.f32 	%f91, [%rd41];
	add.s32 	%r83, %r129, %r4;
	mul.wide.s32 	%rd42, %r83, 4;
	add.s64 	%rd43, %rd1, %rd42;
	ld.global.f32 	%f92, [%rd43];
	fma.rn.f32 	%f259, %f91, %f92, %f259;
$L__BB0_49:
	mad.lo.s32 	%r108, %r68, %r1, %r2;
	cvta.to.global.u64 	%rd154, %rd11;
	mul.wide.s32 	%rd155, %r108, 4;
	add.s64 	%rd156, %rd154, %rd155;
	st.global.f32 	[%rd156], %f259;
$L__BB0_50:
	ret;

}


// ===== COMPILED SASS (sm_100) =====

	.target	sm_100

	.elftype	@"ET_EXEC"


//--------------------- .note.nv.tkinfo           --------------------------
	.section	.note.nv.tkinfo,"",@"SHT_NOTE"
	.sectionflags	@"SHF_NOTE_NV_TKINFO"
	.tkinfo
        /*0018*/ 	.word	0x00000002
        /*0030*/ 	.string	""
        /*0030*/ 	.string	"ptxas"
        /*0030*/ 	.string	"Cuda compilation tools, release 13.0, V13.0.88"
        /*0030*/ 	.string	"Build cuda_13.0.r13.0/compiler.36424714_0"
        /*0030*/ 	.string	"-arch sm_100 -m 64 "



//--------------------- .note.nv.cuinfo           --------------------------
	.section	.note.nv.cuinfo,"",@"SHT_NOTE"
	.sectionflags	@"SHF_NOTE_NV_CUINFO"
        /*0018*/ 	.short	0x0002
        /*001a*/ 	.short	0x0064
        /*001c*/ 	.short	0x0082
	.zero		2


//--------------------- .nv.info                  --------------------------
	.section	.nv.info,"",@"SHT_CUDA_INFO"
	.align	4


	//----- nvinfo : EIATTR_REGCOUNT
	.align		4
        /*0000*/ 	.byte	0x04, 0x2f
        /*0002*/ 	.short	(.L_1 - .L_0)
	.align		4
.L_0:
        /*0004*/ 	.word	index@(_Z15multiply_kernelPfiS_iS_iii)
        /*0008*/ 	.word	0x00000020


	//----- nvinfo : EIATTR_FRAME_SIZE
	.align		4
.L_1:
        /*000c*/ 	.byte	0x04, 0x11
        /*000e*/ 	.short	(.L_3 - .L_2)
	.align		4
.L_2:
        /*0010*/ 	.word	index@(_Z15multiply_kernelPfiS_iS_iii)
        /*0014*/ 	.word	0x00000000


	//----- nvinfo : EIATTR_MIN_STACK_SIZE
	.align		4
.L_3:
        /*0018*/ 	.byte	0x04, 0x12
        /*001a*/ 	.short	(.L_5 - .L_4)
	.align		4
.L_4:
        /*001c*/ 	.word	index@(_Z15multiply_kernelPfiS_iS_iii)
        /*0020*/ 	.word	0x00000000
.L_5:


//--------------------- .nv.compat                --------------------------
	.section	.nv.compat,"",@"SHT_CUDA_COMPAT_INFO"
	.align	4
        /*0000*/ 	.byte	0x02, 0x09, 0x00, 0x00, 0x02, 0x02, 0x01, 0x00, 0x02, 0x05, 0x05, 0x00, 0x03, 0x07, 0x01, 0x01
        /*0010*/ 	.byte	0x02, 0x03, 0x00, 0x00, 0x02, 0x06, 0x01, 0x00, 0x04, 0x0b, 0x08, 0x00, 0x09, 0x00, 0x00, 0x00
        /*0020*/ 	.byte	0x00, 0x00, 0x00, 0x00


//--------------------- .nv.info._Z15multiply_kernelPfiS_iS_iii --------------------------
	.section	.nv.info._Z15multiply_kernelPfiS_iS_iii,"",@"SHT_CUDA_INFO"
	.sectionflags	@""
	.align	4


	//----- nvinfo : EIATTR_CUDA_API_VERSION
	.align		4
        /*0000*/ 	.byte	0x04, 0x37
        /*0002*/ 	.short	(.L_7 - .L_6)
.L_6:
        /*0004*/ 	.word	0x00000082


	//----- nvinfo : EIATTR_KPARAM_INFO
	.align		4
.L_7:
        /*0008*/ 	.byte	0x04, 0x17
        /*000a*/ 	.short	(.L_9 - .L_8)
.L_8:
        /*000c*/ 	.word	0x00000000
        /*0010*/ 	.short	0x0007
        /*0012*/ 	.short	0x0030
        /*0014*/ 	.byte	0x00, 0xf0, 0x11, 0x00


	//----- nvinfo : EIATTR_KPARAM_INFO
	.align		4
.L_9:
        /*0018*/ 	.byte	0x04, 0x17
        /*001a*/ 	.short	(.L_11 - .L_10)
.L_10:
        /*001c*/ 	.word	0x00000000
        /*0020*/ 	.short	0x0006
        /*0022*/ 	.short	0x002c
        /*0024*/ 	.byte	0x00, 0xf0, 0x11, 0x00


	//----- nvinfo : EIATTR_KPARAM_INFO
	.align		4
.L_11:
        /*0028*/ 	.byte	0x04, 0x17
        /*002a*/ 	.short	(.L_13 - .L_12)
.L_12:
        /*002c*/ 	.word	0x00000000
        /*0030*/ 	.short	0x0005
        /*0032*/ 	.short	0x0028
        /*0034*/ 	.byte	0x00, 0xf0, 0x11, 0x00


	//----- nvinfo : EIATTR_KPARAM_INFO
	.align		4
.L_13:
        /*0038*/ 	.byte	0x04, 0x17
        /*003a*/ 	.short	(.L_15 - .L_14)
.L_14:
        /*003c*/ 	.word	0x00000000
        /*0040*/ 	.short	0x0004
        /*0042*/ 	.short	0x0020
        /*0044*/ 	.byte	0x00, 0xf5, 0x21, 0x00


	//----- nvinfo : EIATTR_KPARAM_INFO
	.align		4
.L_15:
        /*0048*/ 	.byte	0x04, 0x17
        /*004a*/ 	.short	(.L_17 - .L_16)
.L_16:
        /*004c*/ 	.word	0x00000000
        /*0050*/ 	.short	0x0003
        /*0052*/ 	.short	0x0018
        /*0054*/ 	.byte	0x00, 0xf0, 0x11, 0x00


	//----- nvinfo : EIATTR_KPARAM_INFO
	.align		4
.L_17:
        /*0058*/ 	.byte	0x04, 0x17
        /*005a*/ 	.short	(.L_19 - .L_18)
.L_18:
        /*005c*/ 	.word	0x00000000
        /*0060*/ 	.short	0x0002
        /*0062*/ 	.short	0x0010
        /*0064*/ 	.byte	0x00, 0xf5, 0x21, 0x00


	//----- nvinfo : EIATTR_KPARAM_INFO
	.align		4
.L_19:
        /*0068*/ 	.byte	0x04, 0x17
        /*006a*/ 	.short	(.L_21 - .L_20)
.L_20:
        /*006c*/ 	.word	0x00000000
        /*0070*/ 	.short	0x0001
        /*0072*/ 	.short	0x0008
        /*0074*/ 	.byte	0x00, 0xf0, 0x11, 0x00


	//----- nvinfo : EIATTR_KPARAM_INFO
	.align		4
.L_21:
        /*0078*/ 	.byte	0x04, 0x17
        /*007a*/ 	.short	(.L_23 - .L_22)
.L_22:
        /*007c*/ 	.word	0x00000000
        /*0080*/ 	.short	0x0000
        /*0082*/ 	.short	0x0000
        /*0084*/ 	.byte	0x00, 0xf5, 0x21, 0x00


	//----- nvinfo : EIATTR_SPARSE_MMA_MASK
	.align		4
.L_23:
        /*0088*/ 	.byte	0x03, 0x50
        /*008a*/ 	.short	0x0000


	//----- nvinfo : EIATTR_MAXREG_COUNT
	.align		4
        /*008c*/ 	.byte	0x03, 0x1b
        /*008e*/ 	.short	0x00ff


	//----- nvinfo : EIATTR_MERCURY_ISA_VERSION
	.align		4
        /*0090*/ 	.byte	0x03, 0x5f
        /*0092*/ 	.short	0x0101


	//----- nvinfo : EIATTR_VRC_CTA_INIT_COUNT
	.align		4
        /*0094*/ 	.byte	0x02, 0x4a
	.zero		1
	.zero		1


	//----- nvinfo : EIATTR_EXIT_INSTR_OFFSETS
	.align		4
        /*0098*/ 	.byte	0x04, 0x1c
        /*009a*/ 	.short	(.L_25 - .L_24)


	//   ....[0]....
.L_24:
        /*009c*/ 	.word	0x000000c0


	//   ....[1]....
        /*00a0*/ 	.word	0x00001f10


	//----- nvinfo : EIATTR_CBANK_PARAM_SIZE
	.align		4
.L_25:
        /*00a4*/ 	.byte	0x03, 0x19
        /*00a6*/ 	.short	0x0034


	//----- nvinfo : EIATTR_PARAM_CBANK
	.align		4
        /*00a8*/ 	.byte	0x04, 0x0a
        /*00aa*/ 	.short	(.L_27 - .L_26)
	.align		4
.L_26:
        /*00ac*/ 	.word	index@(.nv.constant0._Z15multiply_kernelPfiS_iS_iii)
        /*00b0*/ 	.short	0x0380
        /*00b2*/ 	.short	0x0034


	//----- nvinfo : EIATTR_SW_WAR
	.align		4
.L_27:
        /*00b4*/ 	.byte	0x04, 0x36
        /*00b6*/ 	.short	(.L_29 - .L_28)
.L_28:
        /*00b8*/ 	.word	0x00000008
.L_29:


//--------------------- .nv.callgraph             --------------------------
	.section	.nv.callgraph,"",@"SHT_CUDA_CALLGRAPH"
	.align	4
	.sectionentsize	8
	.align		4
        /*0000*/ 	.word	0x00000000
	.align		4
        /*0004*/ 	.word	0xffffffff
	.align		4
        /*0008*/ 	.word	0x00000000
	.align		4
        /*000c*/ 	.word	0xfffffffe
	.align		4
        /*0010*/ 	.word	0x00000000
	.align		4
        /*0014*/ 	.word	0xfffffffd
	.align		4
        /*0018*/ 	.word	0x00000000
	.align		4
        /*001c*/ 	.word	0xfffffffc


//--------------------- .text._Z15multiply_kernelPfiS_iS_iii --------------------------
	.section	.text._Z15multiply_kernelPfiS_iS_iii,"ax",@progbits
	.align	128
        .global         _Z15multiply_kernelPfiS_iS_iii
        .type           _Z15multiply_kernelPfiS_iS_iii,@function
        .size           _Z15multiply_kernelPfiS_iS_iii,(.L_x_20 - _Z15multiply_kernelPfiS_iS_iii)
        .other          _Z15multiply_kernelPfiS_iS_iii,@"STO_CUDA_ENTRY STV_DEFAULT"
_Z15multiply_kernelPfiS_iS_iii:
.text._Z15multiply_kernelPfiS_iS_iii:
[----:B------:R-:W-:Y:S01]  /*0000*/  LDC R1, c[0x0][0x37c] ;  /* 0x0000df00ff017b82 */ /* 0x000fe20000000800 */
[----:B------:R-:W0:Y:S07]  /*0010*/  S2R R5, SR_TID.X ;  /* 0x0000000000057919 */ /* 0x000e2e0000002100 */
[----:B------:R-:W1:Y:S01]  /*0020*/  LDC R3, c[0x0][0x364] ;  /* 0x0000d900ff037b82 */ /* 0x000e620000000800 */
[----:B------:R-:W1:Y:S07]  /*0030*/  S2R R2, SR_TID.Y ;  /* 0x0000000000027919 */ /* 0x000e6e0000002200 */
[----:B------:R-:W0:Y:S08]  /*0040*/  S2UR UR5, SR_CTAID.X ;  /* 0x00000000000579c3 */ /* 0x000e300000002500 */
[----:B------:R-:W0:Y:S08]  /*0050*/  LDC R0, c[0x0][0x360] ;  /* 0x0000d800ff007b82 */ /* 0x000e300000000800 */
[----:B------:R-:W1:Y:S08]  /*0060*/  S2UR UR4, SR_CTAID.Y ;  /* 0x00000000000479c3 */ /* 0x000e700000002600 */
[----:B------:R-:W2:Y:S01]  /*0070*/  LDC.64 R12, c[0x0][0x3a8] ;  /* 0x0000ea00ff0c7b82 */ /* 0x000ea20000000a00 */
[----:B0-----:R-:W-:-:S02]  /*0080*/  IMAD R0, R0, UR5, R5 ;  /* 0x0000000500007c24 */ /* 0x001fc4000f8e0205 */
[----:B-1----:R-:W-:-:S03]  /*0090*/  IMAD R3, R3, UR4, R2 ;  /* 0x0000000403037c24 */ /* 0x002fc6000f8e0202 */
[----:B--2---:R-:W-:-:S04]  /*00a0*/  ISETP.GE.AND P0, PT, R0, R13, PT ;  /* 0x0000000d0000720c */ /* 0x004fc80003f06270 */
[----:B------:R-:W-:-:S13]  /*00b0*/  ISETP.GE.OR P0, PT, R3, R12, P0 ;  /* 0x0000000c0300720c */ /* 0x000fda0000706670 */
[----:B------:R-:W-:Y:S05]  /*00c0*/  @P0 EXIT ;  /* 0x000000000000094d */ /* 0x000fea0003800000 */
[----:B------:R-:W0:Y:S01]  /*00d0*/  LDC R2, c[0x0][0x3b0] ;  /* 0x0000ec00ff027b82 */ /* 0x000e220000000800 */
[----:B------:R-:W1:Y:S01]  /*00e0*/  LDCU.64 UR6, c[0x0][0x358] ;  /* 0x00006b00ff0677ac */ /* 0x000e620008000a00 */
[----:B------:R-:W-:Y:S01]  /*00f0*/  HFMA2 R29, -RZ, RZ, 0, 0 ;  /* 0x00000000ff1d7431 */ /* 0x000fe200000001ff */
[----:B0-----:R-:W-:-:S13]  /*0100*/  ISETP.GE.AND P0, PT, R2, 0x1, PT ;  /* 0x000000010200780c */ /* 0x001fda0003f06270 */
[----:B-1----:R-:W-:Y:S05]  /*0110*/  @!P0 BRA `(.L_x_0) ;  /* 0x0000001c006c8947 */ /* 0x002fea0003800000 */
[----:B------:R-:W0:Y:S01]  /*0120*/  LDCU UR4, c[0x0][0x388] ;  /* 0x00007100ff0477ac */ /* 0x000e220008000800 */
[----:B------:R-:W-:Y:S01]  /*0130*/  IMAD R10, R0, R2, RZ ;  /* 0x00000002000a7224 */ /* 0x000fe200078e02ff */
[----:B0-----:R-:W-:-:S09]  /*0140*/  UISETP.NE.AND UP0, UPT, UR4, URZ, UPT ;  /* 0x000000ff0400728c */ /* 0x001fd2000bf05270 */
[----:B------:R-:W-:Y:S05]  /*0150*/  BRA.U UP0, `(.L_x_1) ;  /* 0x0000000d00c07547 */ /* 0x000fea000b800000 */
[----:B------:R-:W0:Y:S01]  /*0160*/  LDCU UR4, c[0x0][0x398] ;  /* 0x00007300ff0477ac */ /* 0x000e220008000800 */
[----:B------:R-:W-:Y:S01]  /*0170*/  IMAD R20, R3, R2, RZ ;  /* 0x0000000203147224 */ /* 0x000fe200078e02ff */
[----:B0-----:R-:W-:-:S09]  /*0180*/  UISETP.NE.AND UP0, UPT, UR4, URZ, UPT ;  /* 0x000000ff0400728c */ /* 0x001fd2000bf05270 */
[----:B------:R-:W-:Y:S05]  /*0190*/  BRA.U UP0, `(.L_x_2) ;  /* 0x0000000500e87547 */ /* 0x000fea000b800000 */
[C---:B------:R-:W-:Y:S01]  /*01a0*/  ISETP.GE.U32.AND P1, PT, R2.reuse, 0x8, PT ;  /* 0x000000080200780c */ /* 0x040fe20003f26070 */
[----:B------:R-:W-:Y:S01]  /*01b0*/  HFMA2 R21, -RZ, RZ, 0, 0 ;  /* 0x00000000ff157431 */ /* 0x000fe200000001ff */
[----:B------:R-:W-:Y:S02]  /*01c0*/  LOP3.LUT R26, R2, 0x7, RZ, 0xc0, !PT ;  /* 0x00000007021a7812 */ /* 0x000fe400078ec0ff */
[----:B------:R-:W-:Y:S02]  /*01d0*/  MOV R29, RZ ;  /* 0x000000ff001d7202 */ /* 0x000fe40000000f00 */
[----:B------:R-:W-:-:S07]  /*01e0*/  ISETP.NE.AND P0, PT, R26, RZ, PT ;  /* 0x000000ff1a00720c */ /* 0x000fce0003f05270 */
[----:B------:R-:W-:Y:S06]  /*01f0*/  @!P1 BRA `(.L_x_3) ;  /* 0x0000000000c49947 */ /* 0x000fec0003800000 */
[----:B------:R-:W0:Y:S01]  /*0200*/  LDC.64 R4, c[0x0][0x380] ;  /* 0x0000e000ff047b82 */ /* 0x000e220000000a00 */
[----:B------:R-:W-:Y:S02]  /*0210*/  LOP3.LUT R21, R2, 0x7ffffff8, RZ, 0xc0, !PT ;  /* 0x7ffffff802157812 */ /* 0x000fe400078ec0ff */
[----:B------:R-:W-:Y:S02]  /*0220*/  MOV R29, RZ ;  /* 0x000000ff001d7202 */ /* 0x000fe40000000f00 */
[----:B------:R-:W-:Y:S02]  /*0230*/  MOV R12, R0 ;  /* 0x00000000000c7202 */ /* 0x000fe40000000f00 */
[----:B------:R-:W-:Y:S01]  /*0240*/  IADD3 R22, PT, PT, -R21, RZ, RZ ;  /* 0x000000ff15167210 */ /* 0x000fe20007ffe1ff */
[----:B0-----:R-:W-:-:S03]  /*0250*/  IMAD.WIDE.U32 R4, R20, 0x4, R4 ;  /* 0x0000000414047825 */ /* 0x001fc600078e0004 */
[----:B------:R-:W-:-:S04]  /*0260*/  IADD3 R6, P1, PT, R4, 0x10, RZ ;  /* 0x0000001004067810 */ /* 0x000fc80007f3e0ff */
[----:B------:R-:W-:-:S09]  /*0270*/  IADD3.X R7, PT, PT, RZ, R5, RZ, P1, !PT ;  /* 0x00000005ff077210 */ /* 0x000fd20000ffe4ff */
.L_x_4:
[----:B------:R-:W0:Y:S01]  /*0280*/  LDC.64 R18, c[0x0][0x390] ;  /* 0x0000e400ff127b82 */ /* 0x000e220000000a00 */
[----:B------:R-:W-:Y:S02]  /*0290*/  MOV R4, R6 ;  /* 0x0000000600047202 */ /* 0x000fe40000000f00 */
[----:B------:R-:W-:-:S05]  /*02a0*/  MOV R5, R7 ;  /* 0x0000000700057202 */ /* 0x000fca0000000f00 */
[----:B------:R-:W2:Y:S04]  /*02b0*/  LDG.E R24, desc[UR6][R4.64+-0x10] ;  /* 0xfffff00604187981 */ /* 0x000ea8000c1e1900 */
[----:B------:R-:W3:Y:S04]  /*02c0*/  LDG.E R23, desc[UR6][R4.64+-0xc] ;  /* 0xfffff40604177981 */ /* 0x000ee8000c1e1900 */
[----:B------:R-:W4:Y:S04]  /*02d0*/  LDG.E R27, desc[UR6][R4.64+-0x8] ;  /* 0xfffff806041b7981 */ /* 0x000f28000c1e1900 */
[----:B------:R-:W5:Y:S01]  /*02e0*/  LDG.E R28, desc[UR6][R4.64+-0x4] ;  /* 0xfffffc06041c7981 */ /* 0x000f62000c1e1900 */
[----:B0-----:R-:W-:-:S05]  /*02f0*/  IMAD.WIDE R18, R12, 0x4, R18 ;  /* 0x000000040c127825 */ /* 0x001fca00078e0212 */
[----:B------:R0:W2:Y:S01]  /*0300*/  LDG.E R25, desc[UR6][R18.64] ;  /* 0x0000000612197981 */ /* 0x0000a2000c1e1900 */
[----:B------:R-:W-:-:S04]  /*0310*/  IMAD.WIDE R16, R13, 0x4, R18 ;  /* 0x000000040d107825 */ /* 0x000fc800078e0212 */
[C---:B------:R-:W-:Y:S02]  /*0320*/  IMAD.WIDE R6, R13.reuse, 0x4, R16 ;  /* 0x000000040d067825 */ /* 0x040fe400078e0210 */
[----:B------:R-:W3:Y:S02]  /*0330*/  LDG.E R16, desc[UR6][R16.64] ;  /* 0x0000000610107981 */ /* 0x000ee4000c1e1900 */
[C---:B------:R-:W-:Y:S02]  /*0340*/  IMAD.WIDE R8, R13.reuse, 0x4, R6 ;  /* 0x000000040d087825 */ /* 0x040fe400078e0206 */
[----:B------:R-:W4:Y:S02]  /*0350*/  LDG.E R6, desc[UR6][R6.64] ;  /* 0x0000000606067981 */ /* 0x000f24000c1e1900 */
[C---:B------:R-:W-:Y:S02]  /*0360*/  IMAD.WIDE R10, R13.reuse, 0x4, R8 ;  /* 0x000000040d0a7825 */ /* 0x040fe400078e0208 */
[----:B------:R-:W5:Y:S02]  /*0370*/  LDG.E R8, desc[UR6][R8.64] ;  /* 0x0000000608087981 */ /* 0x000f64000c1e1900 */
[----:B------:R-:W-:-:S02]  /*0380*/  IMAD.WIDE R14, R13, 0x4, R10 ;  /* 0x000000040d0e7825 */ /* 0x000fc400078e020a */
[----:B------:R-:W5:Y:S04]  /*0390*/  LDG.E R7, desc[UR6][R4.64] ;  /* 0x0000000604077981 */ /* 0x000f68000c1e1900 */
[----:B------:R-:W5:Y:S01]  /*03a0*/  LDG.E R10, desc[UR6][R10.64] ;  /* 0x000000060a0a7981 */ /* 0x000f62000c1e1900 */
[----:B0-----:R-:W-:-:S03]  /*03b0*/  IMAD.WIDE R18, R13, 0x4, R14 ;  /* 0x000000040d127825 */ /* 0x001fc600078e020e */
[----:B------:R-:W5:Y:S04]  /*03c0*/  LDG.E R14, desc[UR6][R14.64] ;  /* 0x000000060e0e7981 */ /* 0x000f68000c1e1900 */
[----:B------:R-:W5:Y:S04]  /*03d0*/  LDG.E R9, desc[UR6][R4.64+0x4] ;  /* 0x0000040604097981 */ /* 0x000f68000c1e1900 */
[----:B------:R-:W5:Y:S04]  /*03e0*/  LDG.E R17, desc[UR6][R18.64] ;  /* 0x0000000612117981 */ /* 0x000f68000c1e1900 */
[----:B------:R-:W5:Y:S01]  /*03f0*/  LDG.E R11, desc[UR6][R4.64+0xc] ;  /* 0x00000c06040b7981 */ /* 0x000f62000c1e1900 */
[----:B--2---:R-:W-:Y:S01]  /*0400*/  FFMA R29, R24, R25, R29 ;  /* 0x00000019181d7223 */ /* 0x004fe2000000001d */
[----:B------:R-:W-:-:S02]  /*0410*/  IMAD.WIDE R24, R13, 0x4, R18 ;  /* 0x000000040d187825 */ /* 0x000fc400078e0212 */
[----:B------:R-:W2:Y:S04]  /*0420*/  LDG.E R18, desc[UR6][R4.64+0x8] ;  /* 0x0000080604127981 */ /* 0x000ea8000c1e1900 */
[----:B------:R-:W2:Y:S01]  /*0430*/  LDG.E R24, desc[UR6][R24.64] ;  /* 0x0000000618187981 */ /* 0x000ea2000c1e1900 */
[----:B---3--:R-:W-:Y:S01]  /*0440*/  FFMA R16, R23, R16, R29 ;  /* 0x0000001017107223 */ /* 0x008fe2000000001d */
[----:B------:R-:W-:-:S03]  /*0450*/  IADD3 R22, PT, PT, R22, 0x8, RZ ;  /* 0x0000000816167810 */ /* 0x000fc60007ffe0ff */
[----:B----4-:R-:W-:Y:S01]  /*0460*/  FFMA R27, R27, R6, R16 ;  /* 0x000000061b1b7223 */ /* 0x010fe20000000010 */
[----:B------:R-:W-:-:S03]  /*0470*/  ISETP.NE.AND P1, PT, R22, RZ, PT ;  /* 0x000000ff1600720c */ /* 0x000fc60003f25270 */
[----:B-----5:R-:W-:Y:S01]  /*0480*/  FFMA R8, R28, R8, R27 ;  /* 0x000000081c087223 */ /* 0x020fe2000000001b */
[----:B------:R-:W-:-:S03]  /*0490*/  IADD3 R6, P2, PT, R4, 0x20, RZ ;  /* 0x0000002004067810 */ /* 0x000fc60007f5e0ff */
[----:B------:R-:W-:-:S04]  /*04a0*/  FFMA R8, R7, R10, R8 ;  /* 0x0000000a07087223 */ /* 0x000fc80000000008 */
[----:B------:R-:W-:Y:S01]  /*04b0*/  FFMA R9, R9, R14, R8 ;  /* 0x0000000e09097223 */ /* 0x000fe20000000008 */
[----:B------:R-:W-:Y:S02]  /*04c0*/  IADD3.X R7, PT, PT, RZ, R5, RZ, P2, !PT ;  /* 0x00000005ff077210 */ /* 0x000fe400017fe4ff */
[----:B------:R-:W-:Y:S01]  /*04d0*/  LEA R12, R13, R12, 0x3 ;  /* 0x0000000c0d0c7211 */ /* 0x000fe200078e18ff */
[----:B--2---:R-:W-:-:S04]  /*04e0*/  FFMA R18, R18, R17, R9 ;  /* 0x0000001112127223 */ /* 0x004fc80000000009 */
[----:B------:R-:W-:Y:S01]  /*04f0*/  FFMA R29, R11, R24, R18 ;  /* 0x000000180b1d7223 */ /* 0x000fe20000000012 */
[----:B------:R-:W-:Y:S06]  /*0500*/  @P1 BRA `(.L_x_4) ;  /* 0xfffffffc005c1947 */ /* 0x000fec000383ffff */
.L_x_3:
[----:B------:R-:W-:Y:S05]  /*0510*/  @!P0 BRA `(.L_x_0) ;  /* 0x00000018006c8947 */ /* 0x000fea0003800000 */
[----:B------:R-:W-:Y:S02]  /*0520*/  ISETP.GE.U32.AND P1, PT, R26, 0x4, PT ;  /* 0x000000041a00780c */ /* 0x000fe40003f26070 */
[----:B------:R-:W-:-:S04]  /*0530*/  LOP3.LUT R12, R2, 0x3, RZ, 0xc0, !PT ;  /* 0x00000003020c7812 */ /* 0x000fc800078ec0ff */
[----:B------:R-:W-:-:S07]  /*0540*/  ISETP.NE.AND P0, PT, R12, RZ, PT ;  /* 0x000000ff0c00720c */ /* 0x000fce0003f05270 */
[----:B------:R-:W-:Y:S06]  /*0550*/  @!P1 BRA `(.L_x_5) ;  /* 0x00000000006c9947 */ /* 0x000fec0003800000 */
[----:B------:R-:W0:Y:S01]  /*0560*/  LDC.64 R6, c[0x0][0x390] ;  /* 0x0000e400ff067b82 */ /* 0x000e220000000a00 */
[----:B------:R-:W1:Y:S01]  /*0570*/  LDCU.64 UR4, c[0x0][0x380] ;  /* 0x00007000ff0477ac */ /* 0x000e620008000a00 */
[----:B------:R-:W-:Y:S01]  /*0580*/  IMAD R9, R21, R13, R0 ;  /* 0x0000000d15097224 */ /* 0x000fe200078e0200 */
[CC--:B------:R-:W-:Y:S02]  /*0590*/  IADD3 R5, PT, PT, R20.reuse, R21.reuse, RZ ;  /* 0x0000001514057210 */ /* 0x0c0fe40007ffe0ff */
[----:B------:R-:W-:-:S03]  /*05a0*/  IADD3 R10, P1, PT, R20, R21, RZ ;  /* 0x00000015140a7210 */ /* 0x000fc60007f3e0ff */
[----:B------:R-:W2:Y:S01]  /*05b0*/  LDC.64 R16, c[0x0][0x380] ;  /* 0x0000e000ff107b82 */ /* 0x000ea20000000a00 */
[----:B0-----:R-:W-:-:S04]  /*05c0*/  IMAD.WIDE R6, R9, 0x4, R6 ;  /* 0x0000000409067825 */ /* 0x001fc800078e0206 */
[----:B------:R-:W-:Y:S02]  /*05d0*/  IMAD.WIDE R8, R13, 0x4, R6 ;  /* 0x000000040d087825 */ /* 0x000fe400078e0206 */
[----:B------:R-:W3:Y:S02]  /*05e0*/  LDG.E R6, desc[UR6][R6.64] ;  /* 0x0000000606067981 */ /* 0x000ee4000c1e1900 */
[----:B--2---:R-:W-:Y:S01]  /*05f0*/  IMAD.WIDE.U32 R16, R5, 0x4, R16 ;  /* 0x0000000405107825 */ /* 0x004fe200078e0010 */
[----:B------:R-:W-:Y:S02]  /*0600*/  IADD3.X R5, PT, PT, RZ, RZ, RZ, P1, !PT ;  /* 0x000000ffff057210 */ /* 0x000fe40000ffe4ff */
[----:B-1----:R-:W-:-:S03]  /*0610*/  LEA R4, P1, R10, UR4, 0x2 ;  /* 0x000000040a047c11 */ /* 0x002fc6000f8210ff */
[----:B------:R-:W3:Y:S01]  /*0620*/  LDG.E R16, desc[UR6][R16.64] ;  /* 0x0000000610107981 */ /* 0x000ee2000c1e1900 */
[----:B------:R-:W-:Y:S01]  /*0630*/  LEA.HI.X R5, R10, UR5, R5, 0x2, P1 ;  /* 0x000000050a057c11 */ /* 0x000fe200088f1405 */
[C---:B------:R-:W-:Y:S02]  /*0640*/  IMAD.WIDE R10, R13.reuse, 0x4, R8 ;  /* 0x000000040d0a7825 */ /* 0x040fe400078e0208 */
[----:B------:R-:W2:Y:S04]  /*0650*/  LDG.E R8, desc[UR6][R8.64] ;  /* 0x0000000608087981 */ /* 0x000ea8000c1e1900 */
[----:B------:R-:W2:Y:S01]  /*0660*/  LDG.E R18, desc[UR6][R4.64+0x4] ;  /* 0x0000040604127981 */ /* 0x000ea2000c1e1900 */
[----:B------:R-:W-:-:S03]  /*0670*/  IMAD.WIDE R14, R13, 0x4, R10 ;  /* 0x000000040d0e7825 */ /* 0x000fc600078e020a */
[----:B------:R-:W4:Y:S04]  /*0680*/  LDG.E R22, desc[UR6][R10.64] ;  /* 0x000000060a167981 */ /* 0x000f28000c1e1900 */
[----:B------:R-:W4:Y:S04]  /*0690*/  LDG.E R19, desc[UR6][R4.64+0x8] ;  /* 0x0000080604137981 */ /* 0x000f28000c1e1900 */
[----:B------:R-:W5:Y:S04]  /*06a0*/  LDG.E R23, desc[UR6][R4.64+0xc] ;  /* 0x00000c0604177981 */ /* 0x000f68000c1e1900 */
[----:B------:R-:W5:Y:S01]  /*06b0*/  LDG.E R14, desc[UR6][R14.64] ;  /* 0x000000060e0e7981 */ /* 0x000f62000c1e1900 */
[----:B------:R-:W-:Y:S01]  /*06c0*/  IADD3 R21, PT, PT, R21, 0x4, RZ ;  /* 0x0000000415157810 */ /* 0x000fe20007ffe0ff */
[----:B---3--:R-:W-:-:S04]  /*06d0*/  FFMA R29, R16, R6, R29 ;  /* 0x00000006101d7223 */ /* 0x008fc8000000001d */
[----:B--2---:R-:W-:-:S04]  /*06e0*/  FFMA R18, R18, R8, R29 ;  /* 0x0000000812127223 */ /* 0x004fc8000000001d */
[----:B----4-:R-:W-:-:S04]  /*06f0*/  FFMA R18, R19, R22, R18 ;  /* 0x0000001613127223 */ /* 0x010fc80000000012 */
[----:B-----5:R-:W-:-:S07]  /*0700*/  FFMA R29, R23, R14, R18 ;  /* 0x0000000e171d7223 */ /* 0x020fce0000000012 */
.L_x_5:
[----:B------:R-:W-:Y:S05]  /*0710*/  @!P0 BRA `(.L_x_0) ;  /* 0x0000001400ec8947 */ /* 0x000fea0003800000 */
[----:B------:R-:W-:Y:S02]  /*0720*/  ISETP.NE.AND P1, PT, R12, 0x1, PT ;  /* 0x000000010c00780c */ /* 0x000fe40003f25270 */
[----:B------:R-:W-:-:S04]  /*0730*/  LOP3.LUT R2, R2, 0x1, RZ, 0xc0, !PT ;  /* 0x0000000102027812 */ /* 0x000fc800078ec0ff */
[----:B------:R-:W-:-:S07]  /*0740*/  ISETP.NE.U32.AND P0, PT, R2, 0x1, PT ;  /* 0x000000010200780c */ /* 0x000fce0003f05070 */
[----:B------:R-:W-:Y:S06]  /*0750*/  @!P1 BRA `(.L_x_6) ;  /* 0x00000000004c9947 */ /* 0x000fec0003800000 */
[----:B------:R-:W0:Y:S01]  /*0760*/  LDC.64 R6, c[0x0][0x390] ;  /* 0x0000e400ff067b82 */ /* 0x000e220000000a00 */
[----:B------:R-:W1:Y:S01]  /*0770*/  LDCU.64 UR4, c[0x0][0x380] ;  /* 0x00007000ff0477ac */ /* 0x000e620008000a00 */
[C---:B------:R-:W-:Y:S01]  /*0780*/  IADD3 R9, PT, PT, R20.reuse, R21, RZ ;  /* 0x0000001514097210 */ /* 0x040fe20007ffe0ff */
[----:B------:R-:W-:Y:S01]  /*0790*/  IMAD R11, R21, R13, R0 ;  /* 0x0000000d150b7224 */ /* 0x000fe200078e0200 */
[----:B------:R-:W-:-:S04]  /*07a0*/  IADD3 R2, P1, PT, R20, R21, RZ ;  /* 0x0000001514027210 */ /* 0x000fc80007f3e0ff */
[----:B------:R-:W2:Y:S01]  /*07b0*/  LDC.64 R4, c[0x0][0x380] ;  /* 0x0000e000ff047b82 */ /* 0x000ea20000000a00 */
[----:B0-----:R-:W-:-:S04]  /*07c0*/  IMAD.WIDE R6, R11, 0x4, R6 ;  /* 0x000000040b067825 */ /* 0x001fc800078e0206 */
[----:B--2---:R-:W-:Y:S01]  /*07d0*/  IMAD.WIDE.U32 R4, R9, 0x4, R4 ;  /* 0x0000000409047825 */ /* 0x004fe200078e0004 */
[----:B------:R-:W-:Y:S02]  /*07e0*/  IADD3.X R9, PT, PT, RZ, RZ, RZ, P1, !PT ;  /* 0x000000ffff097210 */ /* 0x000fe40000ffe4ff */
[C---:B-1----:R-:W-:Y:S01]  /*07f0*/  LEA R8, P1, R2.reuse, UR4, 0x2 ;  /* 0x0000000402087c11 */ /* 0x042fe2000f8210ff */
[----:B------:R-:W-:Y:S02]  /*0800*/  IMAD.WIDE R10, R13, 0x4, R6 ;  /* 0x000000040d0a7825 */ /* 0x000fe400078e0206 */
[----:B------:R-:W2:Y:S01]  /*0810*/  LDG.E R4, desc[UR6][R4.64] ;  /* 0x0000000604047981 */ /* 0x000ea2000c1e1900 */
[----:B------:R-:W-:-:S03]  /*0820*/  LEA.HI.X R9, R2, UR5, R9, 0x2, P1 ;  /* 0x0000000502097c11 */ /* 0x000fc600088f1409 */
[----:B------:R-:W2:Y:S04]  /*0830*/  LDG.E R6, desc[UR6][R6.64] ;  /* 0x0000000606067981 */ /* 0x000ea8000c1e1900 */
[----:B------:R-:W3:Y:S04]  /*0840*/  LDG.E R8, desc[UR6][R8.64+0x4] ;  /* 0x0000040608087981 */ /* 0x000ee8000c1e1900 */
[----:B------:R-:W3:Y:S01]  /*0850*/  LDG.E R10, desc[UR6][R10.64] ;  /* 0x000000060a0a7981 */ /* 0x000ee2000c1e1900 */
[----:B------:R-:W-:Y:S01]  /*0860*/  IADD3 R21, PT, PT, R21, 0x2, RZ ;  /* 0x0000000215157810 */ /* 0x000fe20007ffe0ff */
[----:B--2---:R-:W-:-:S04]  /*0870*/  FFMA R29, R4, R6, R29 ;  /* 0x00000006041d7223 */ /* 0x004fc8000000001d */
[----:B---3--:R-:W-:-:S07]  /*0880*/  FFMA R29, R8, R10, R29 ;  /* 0x0000000a081d7223 */ /* 0x008fce000000001d */
.L_x_6:
[----:B------:R-:W-:Y:S05]  /*0890*/  @P0 BRA `(.L_x_0) ;  /* 0x00000014008c0947 */ /* 0x000fea0003800000 */
[----:B------:R-:W0:Y:S01]  /*08a0*/  LDC.64 R4, c[0x0][0x380] ;  /* 0x0000e000ff047b82 */ /* 0x000e220000000a00 */
[----:B------:R-:W-:Y:S01]  /*08b0*/  IADD3 R9, PT, PT, R20, R21, RZ ;  /* 0x0000001514097210 */ /* 0x000fe20007ffe0ff */
[----:B------:R-:W-:-:S06]  /*08c0*/  IMAD R21, R21, R13, R0 ;  /* 0x0000000d15157224 */ /* 0x000fcc00078e0200 */
[----:B------:R-:W1:Y:S01]  /*08d0*/  LDC.64 R6, c[0x0][0x390] ;  /* 0x0000e400ff067b82 */ /* 0x000e620000000a00 */
[----:B0-----:R-:W-:-:S06]  /*08e0*/  IMAD.WIDE.U32 R4, R9, 0x4, R4 ;  /* 0x0000000409047825 */ /* 0x001fcc00078e0004 */
[----:B------:R-:W2:Y:S01]  /*08f0*/  LDG.E R4, desc[UR6][R4.64] ;  /* 0x0000000604047981 */ /* 0x000ea2000c1e1900 */
[----:B-1----:R-:W-:-:S06]  /*0900*/  IMAD.WIDE R6, R21, 0x4, R6 ;  /* 0x0000000415067825 */ /* 0x002fcc00078e0206 */
[----:B------:R-:W2:Y:S02]  /*0910*/  LDG.E R6, desc[UR6][R6.64] ;  /* 0x0000000606067981 */ /* 0x000ea4000c1e1900 */
[----:B--2---:R-:W-:Y:S01]  /*0920*/  FFMA R29, R4, R6, R29 ;  /* 0x00000006041d7223 */ /* 0x004fe2000000001d */
[----:B------:R-:W-:Y:S06]  /*0930*/  BRA `(.L_x_0) ;  /* 0x0000001400647947 */ /* 0x000fec0003800000 */
.L_x_2:
[C---:B------:R-:W-:Y:S01]  /*0940*/  ISETP.GE.U32.AND P1, PT, R2.reuse, 0x8, PT ;  /* 0x000000080200780c */ /* 0x040fe20003f26070 */
[----:B------:R-:W-:Y:S01]  /*0950*/  HFMA2 R29, -RZ, RZ, 0, 0 ;  /* 0x00000000ff1d7431 */ /* 0x000fe200000001ff */
[----:B------:R-:W-:Y:S02]  /*0960*/  LOP3.LUT R25, R2, 0x7, RZ, 0xc0, !PT ;  /* 0x0000000702197812 */ /* 0x000fe400078ec0ff */
[----:B------:R-:W-:Y:S02]  /*0970*/  MOV R9, RZ ;  /* 0x000000ff00097202 */ /* 0x000fe40000000f00 */
[----:B------:R-:W-:-:S07]  /*0980*/  ISETP.NE.AND P0, PT, R25, RZ, PT ;  /* 0x000000ff1900720c */ /* 0x000fce0003f05270 */
[----:B------:R-:W-:Y:S06]  /*0990*/  @!P1 BRA `(.L_x_7) ;  /* 0x0000000000b49947 */ /* 0x000fec0003800000 */
[----:B------:R-:W0:Y:S01]  /*09a0*/  LDC.64 R4, c[0x0][0x380] ;  /* 0x0000e000ff047b82 */ /* 0x000e220000000a00 */
[----:B------:R-:W1:Y:S01]  /*09b0*/  LDCU.64 UR4, c[0x0][0x390] ;  /* 0x00007200ff0477ac */ /* 0x000e620008000a00 */
[----:B------:R-:W-:Y:S02]  /*09c0*/  LOP3.LUT R9, R2, 0x7ffffff8, RZ, 0xc0, !PT ;  /* 0x7ffffff802097812 */ /* 0x000fe400078ec0ff */
[----:B------:R-:W-:Y:S02]  /*09d0*/  MOV R29, RZ ;  /* 0x000000ff001d7202 */ /* 0x000fe40000000f00 */
[----:B------:R-:W-:Y:S02]  /*09e0*/  MOV R8, R10 ;  /* 0x0000000a00087202 */ /* 0x000fe40000000f00 */
[----:B------:R-:W-:Y:S01]  /*09f0*/  IADD3 R11, PT, PT, -R9, RZ, RZ ;  /* 0x000000ff090b7210 */ /* 0x000fe20007ffe1ff */
[----:B-1----:R-:W-:-:S04]  /*0a00*/  UIADD3 UR4, UP0, UPT, UR4, 0x10, URZ ;  /* 0x0000001004047890 */ /* 0x002fc8000ff1e0ff */
[----:B------:R-:W-:Y:S01]  /*0a10*/  UIADD3.X UR5, UPT, UPT, URZ, UR5, URZ, UP0, !UPT ;  /* 0x00000005ff057290 */ /* 0x000fe200087fe4ff */
[----:B0-----:R-:W-:-:S03]  /*0a20*/  IMAD.WIDE.U32 R4, R20, 0x4, R4 ;  /* 0x0000000414047825 */ /* 0x001fc600078e0004 */
[----:B------:R-:W-:-:S04]  /*0a30*/  IADD3 R12, P1, PT, R4, 0x10, RZ ;  /* 0x00000010040c7810 */ /* 0x000fc80007f3e0ff */
[----:B------:R-:W-:-:S09]  /*0a40*/  IADD3.X R7, PT, PT, RZ, R5, RZ, P1, !PT ;  /* 0x00000005ff077210 */ /* 0x000fd20000ffe4ff */
.L_x_8:
[----:B------:R-:W-:Y:S02]  /*0a50*/  MOV R4, UR4 ;  /* 0x0000000400047c02 */ /* 0x000fe40008000f00 */
[----:B------:R-:W-:Y:S02]  /*0a60*/  MOV R5, UR5 ;  /* 0x0000000500057c02 */ /* 0x000fe40008000f00 */
[----:B------:R-:W-:Y:S01]  /*0a70*/  MOV R6, R12 ;  /* 0x0000000c00067202 */ /* 0x000fe20000000f00 */
[----:B------:R-:W-:-:S04]  /*0a80*/  IMAD.WIDE R4, R8, 0x4, R4 ;  /* 0x0000000408047825 */ /* 0x000fc800078e0204 */
[----:B------:R-:W2:Y:S04]  /*0a90*/  LDG.E R18, desc[UR6][R6.64+-0x10] ;  /* 0xfffff00606127981 */ /* 0x000ea8000c1e1900 */
[----:B------:R-:W2:Y:S04]  /*0aa0*/  LDG.E R21, desc[UR6][R4.64+-0x10] ;  /* 0xfffff00604157981 */ /* 0x000ea8000c1e1900 */
[----:B------:R-:W3:Y:S04]  /*0ab0*/  LDG.E R22, desc[UR6][R6.64+-0xc] ;  /* 0xfffff40606167981 */ /* 0x000ee8000c1e1900 */
[----:B------:R-:W3:Y:S04]  /*0ac0*/  LDG.E R23, desc[UR6][R4.64+-0xc] ;  /* 0xfffff40604177981 */ /* 0x000ee8000c1e1900 */
[----:B------:R-:W4:Y:S04]  /*0ad0*/  LDG.E R15, desc[UR6][R6.64+-0x8] ;  /* 0xfffff806060f7981 */ /* 0x000f28000c1e1900 */
[----:B------:R-:W4:Y:S04]  /*0ae0*/  LDG.E R14, desc[UR6][R4.64+-0x8] ;  /* 0xfffff806040e7981 */ /* 0x000f28000c1e1900 */
[----:B------:R-:W5:Y:S04]  /*0af0*/  LDG.E R19, desc[UR6][R6.64+-0x4] ;  /* 0xfffffc0606137981 */ /* 0x000f68000c1e1900 */
[----:B------:R-:W5:Y:S04]  /*0b00*/  LDG.E R12, desc[UR6][R4.64+-0x4] ;  /* 0xfffffc06040c7981 */ /* 0x000f68000c1e1900 */
[----:B------:R-:W5:Y:S04]  /*0b10*/  LDG.E R16, desc[UR6][R6.64] ;  /* 0x0000000606107981 */ /* 0x000f68000c1e1900 */
[----:B------:R-:W5:Y:S04]  /*0b20*/  LDG.E R17, desc[UR6][R4.64] ;  /* 0x0000000604117981 */ /* 0x000f68000c1e1900 */
[----:B------:R-:W5:Y:S01]  /*0b30*/  LDG.E R24, desc[UR6][R4.64+0xc] ;  /* 0x00000c0604187981 */ /* 0x000f62000c1e1900 */
[----:B--2---:R-:W-:-:S03]  /*0b40*/  FFMA R29, R18, R21, R29 ;  /* 0x00000015121d7223 */ /* 0x004fc6000000001d */
[----:B------:R-:W2:Y:S04]  /*0b50*/  LDG.E R18, desc[UR6][R6.64+0x4] ;  /* 0x0000040606127981 */ /* 0x000ea8000c1e1900 */
[----:B------:R-:W2:Y:S01]  /*0b60*/  LDG.E R21, desc[UR6][R4.64+0x4] ;  /* 0x0000040604157981 */ /* 0x000ea2000c1e1900 */
[----:B---3--:R-:W-:-:S03]  /*0b70*/  FFMA R26, R22, R23, R29 ;  /* 0x00000017161a7223 */ /* 0x008fc6000000001d */
[----:B------:R-:W3:Y:S04]  /*0b80*/  LDG.E R23, desc[UR6][R6.64+0x8] ;  /* 0x0000080606177981 */ /* 0x000ee8000c1e1900 */
[----:B------:R-:W3:Y:S04]  /*0b90*/  LDG.E R22, desc[UR6][R4.64+0x8] ;  /* 0x0000080604167981 */ /* 0x000ee8000c1e1900 */
[----:B------:R0:W3:Y:S01]  /*0ba0*/  LDG.E R29, desc[UR6][R6.64+0xc] ;  /* 0x00000c06061d7981 */ /* 0x0000e2000c1e1900 */
[----:B----4-:R-:W-:Y:S01]  /*0bb0*/  FFMA R14, R15, R14, R26 ;  /* 0x0000000e0f0e7223 */ /* 0x010fe2000000001a */
[----:B------:R-:W-:-:S03]  /*0bc0*/  IADD3 R11, PT, PT, R11, 0x8, RZ ;  /* 0x000000080b0b7810 */ /* 0x000fc60007ffe0ff */
[----:B-----5:R-:W-:Y:S01]  /*0bd0*/  FFMA R19, R19, R12, R14 ;  /* 0x0000000c13137223 */ /* 0x020fe2000000000e */
[----:B------:R-:W-:-:S03]  /*0be0*/  ISETP.NE.AND P1, PT, R11, RZ, PT ;  /* 0x000000ff0b00720c */ /* 0x000fc60003f25270 */
[----:B------:R-:W-:Y:S01]  /*0bf0*/  FFMA R17, R16, R17, R19 ;  /* 0x0000001110117223 */ /* 0x000fe20000000013 */
[----:B------:R-:W-:Y:S02]  /*0c00*/  IADD3 R12, P2, PT, R6, 0x20, RZ ;  /* 0x00000020060c7810 */ /* 0x000fe40007f5e0ff */
[----:B------:R-:W-:Y:S02]  /*0c10*/  IADD3 R8, PT, PT, R8, 0x8, RZ ;  /* 0x0000000808087810 */ /* 0x000fe40007ffe0ff */
[----:B0-----:R-:W-:Y:S01]  /*0c20*/  IADD3.X R7, PT, PT, RZ, R7, RZ, P2, !PT ;  /* 0x00000007ff077210 */ /* 0x001fe200017fe4ff */
[----:B--2---:R-:W-:-:S04]  /*0c30*/  FFMA R18, R18, R21, R17 ;  /* 0x0000001512127223 */ /* 0x004fc80000000011 */
[----:B---3--:R-:W-:-:S04]  /*0c40*/  FFMA R18, R23, R22, R18 ;  /* 0x0000001617127223 */ /* 0x008fc80000000012 */
[----:B------:R-:W-:Y:S01]  /*0c50*/  FFMA R29, R29, R24, R18 ;  /* 0x000000181d1d7223 */ /* 0x000fe20000000012 */
[----:B------:R-:W-:Y:S06]  /*0c60*/  @P1 BRA `(.L_x_8) ;  /* 0xfffffffc00781947 */ /* 0x000fec000383ffff */
.L_x_7:
[----:B------:R-:W-:Y:S05]  /*0c70*/  @!P0 BRA `(.L_x_0) ;  /* 0x0000001000948947 */ /* 0x000fea0003800000 */
[----:B------:R-:W-:Y:S02]  /*0c80*/  ISETP.GE.U32.AND P1, PT, R25, 0x4, PT ;  /* 0x000000041900780c */ /* 0x000fe40003f26070 */
[----:B------:R-:W-:-:S04]  /*0c90*/  LOP3.LUT R16, R2, 0x3, RZ, 0xc0, !PT ;  /* 0x0000000302107812 */ /* 0x000fc800078ec0ff */
[----:B------:R-:W-:-:S07]  /*0ca0*/  ISETP.NE.AND P0, PT, R16, RZ, PT ;  /* 0x000000ff1000720c */ /* 0x000fce0003f05270 */
[----:B------:R-:W-:Y:S06]  /*0cb0*/  @!P1 BRA `(.L_x_9) ;  /* 0x0000000000609947 */ /* 0x000fec0003800000 */
[----:B------:R-:W0:Y:S01]  /*0cc0*/  LDC.64 R14, c[0x0][0x380] ;  /* 0x0000e000ff0e7b82 */ /* 0x000e220000000a00 */
[----:B------:R-:W1:Y:S01]  /*0cd0*/  LDCU.64 UR4, c[0x0][0x380] ;  /* 0x00007000ff0477ac */ /* 0x000e620008000a00 */
[CC--:B------:R-:W-:Y:S02]  /*0ce0*/  IADD3 R5, PT, PT, R20.reuse, R9.reuse, RZ ;  /* 0x0000000914057210 */ /* 0x0c0fe40007ffe0ff */
[-C--:B------:R-:W-:Y:S02]  /*0cf0*/  IADD3 R8, P1, PT, R20, R9.reuse, RZ ;  /* 0x0000000914087210 */ /* 0x080fe40007f3e0ff */
[----:B------:R-:W-:Y:S02]  /*0d00*/  IADD3 R11, PT, PT, R10, R9, RZ ;  /* 0x000000090a0b7210 */ /* 0x000fe40007ffe0ff */
[----:B------:R-:W2:Y:S01]  /*0d10*/  LDC.64 R6, c[0x0][0x390] ;  /* 0x0000e400ff067b82 */ /* 0x000ea20000000a00 */
[----:B0-----:R-:W-:Y:S01]  /*0d20*/  IMAD.WIDE.U32 R14, R5, 0x4, R14 ;  /* 0x00000004050e7825 */ /* 0x001fe200078e000e */
[----:B------:R-:W-:-:S02]  /*0d30*/  IADD3.X R5, PT, PT, RZ, RZ, RZ, P1, !PT ;  /* 0x000000ffff057210 */ /* 0x000fc40000ffe4ff */
[----:B-1----:R-:W-:-:S03]  /*0d40*/  LEA R4, P1, R8, UR4, 0x2 ;  /* 0x0000000408047c11 */ /* 0x002fc6000f8210ff */
[----:B------:R-:W3:Y:S01]  /*0d50*/  LDG.E R14, desc[UR6][R14.64] ;  /* 0x000000060e0e7981 */ /* 0x000ee2000c1e1900 */
[----:B------:R-:W-:Y:S01]  /*0d60*/  LEA.HI.X R5, R8, UR5, R5, 0x2, P1 ;  /* 0x0000000508057c11 */ /* 0x000fe200088f1405 */
[----:B--2---:R-:W-:-:S04]  /*0d70*/  IMAD.WIDE R6, R11, 0x4, R6 ;  /* 0x000000040b067825 */ /* 0x004fc800078e0206 */
[----:B------:R-:W2:Y:S04]  /*0d80*/  LDG.E R11, desc[UR6][R4.64+0x4] ;  /* 0x00000406040b7981 */ /* 0x000ea8000c1e1900 */
[----:B------:R-:W3:Y:S04]  /*0d90*/  LDG.E R8, desc[UR6][R6.64] ;  /* 0x0000000606087981 */ /* 0x000ee8000c1e1900 */
[----:B------:R-:W2:Y:S04]  /*0da0*/  LDG.E R12, desc[UR6][R6.64+0x4] ;  /* 0x00000406060c7981 */ /* 0x000ea8000c1e1900 */
        /* <DEDUP_REMOVED lines=9> */
.L_x_9:
[----:B------:R-:W-:Y:S05]  /*0e40*/  @!P0 BRA `(.L_x_0) ;  /* 0x0000001000208947 */ /* 0x000fea0003800000 */
[----:B------:R-:W-:Y:S02]  /*0e50*/  ISETP.NE.AND P1, PT, R16, 0x1, PT ;  /* 0x000000011000780c */ /* 0x000fe40003f25270 */
[----:B------:R-:W-:-:S04]  /*0e60*/  LOP3.LUT R2, R2, 0x1, RZ, 0xc0, !PT ;  /* 0x0000000102027812 */ /* 0x000fc800078ec0ff */
[----:B------:R-:W-:-:S07]  /*0e70*/  ISETP.NE.U32.AND P0, PT, R2, 0x1, PT ;  /* 0x000000010200780c */ /* 0x000fce0003f05070 */
[----:B------:R-:W-:Y:S06]  /*0e80*/  @!P1 BRA `(.L_x_10) ;  /* 0x0000000000489947 */ /* 0x000fec0003800000 */
[----:B------:R-:W0:Y:S01]  /*0e90*/  LDC.64 R14, c[0x0][0x380] ;  /* 0x0000e000ff0e7b82 */ /* 0x000e220000000a00 */
[----:B------:R-:W1:Y:S01]  /*0ea0*/  LDCU.64 UR4, c[0x0][0x380] ;  /* 0x00007000ff0477ac */ /* 0x000e620008000a00 */
[CC--:B------:R-:W-:Y:S02]  /*0eb0*/  IADD3 R2, P1, PT, R20.reuse, R9.reuse, RZ ;  /* 0x0000000914027210 */ /* 0x0c0fe40007f3e0ff */
[-C--:B------:R-:W-:Y:S02]  /*0ec0*/  IADD3 R5, PT, PT, R20, R9.reuse, RZ ;  /* 0x0000000914057210 */ /* 0x080fe40007ffe0ff */
[----:B------:R-:W-:Y:S02]  /*0ed0*/  IADD3 R11, PT, PT, R10, R9, RZ ;  /* 0x000000090a0b7210 */ /* 0x000fe40007ffe0ff */
[----:B------:R-:W2:Y:S01]  /*0ee0*/  LDC.64 R6, c[0x0][0x390] ;  /* 0x0000e400ff067b82 */ /* 0x000ea20000000a00 */
[----:B------:R-:W-:Y:S02]  /*0ef0*/  IADD3.X R17, PT, PT, RZ, RZ, RZ, P1, !PT ;  /* 0x000000ffff117210 */ /* 0x000fe40000ffe4ff */
[----:B-1----:R-:W-:Y:S01]  /*0f00*/  LEA R4, P1, R2, UR4, 0x2 ;  /* 0x0000000402047c11 */ /* 0x002fe2000f8210ff */
[----:B0-----:R-:W-:-:S03]  /*0f10*/  IMAD.WIDE.U32 R14, R5, 0x4, R14 ;  /* 0x00000004050e7825 */ /* 0x001fc600078e000e */
[----:B------:R-:W-:-:S03]  /*0f20*/  LEA.HI.X R5, R2, UR5, R17, 0x2, P1 ;  /* 0x0000000502057c11 */ /* 0x000fc600088f1411 */
[----:B------:R-:W3:Y:S01]  /*0f30*/  LDG.E R14, desc[UR6][R14.64] ;  /* 0x000000060e0e7981 */ /* 0x000ee2000c1e1900 */
[----:B--2---:R-:W-:-:S03]  /*0f40*/  IMAD.WIDE R6, R11, 0x4, R6 ;  /* 0x000000040b067825 */ /* 0x004fc600078e0206 */
[----:B------:R-:W2:Y:S04]  /*0f50*/  LDG.E R5, desc[UR6][R4.64+0x4] ;  /* 0x0000040604057981 */ /* 0x000ea8000c1e1900 */
[----:B------:R-:W3:Y:S04]  /*0f60*/  LDG.E R2, desc[UR6][R6.64] ;  /* 0x0000000606027981 */ /* 0x000ee8000c1e1900 */
[----:B------:R-:W2:Y:S01]  /*0f70*/  LDG.E R8, desc[UR6][R6.64+0x4] ;  /* 0x0000040606087981 */ /* 0x000ea2000c1e1900 */
[----:B------:R-:W-:Y:S01]  /*0f80*/  IADD3 R9, PT, PT, R9, 0x2, RZ ;  /* 0x0000000209097810 */ /* 0x000fe20007ffe0ff */
[----:B---3--:R-:W-:-:S04]  /*0f90*/  FFMA R2, R14, R2, R29 ;  /* 0x000000020e027223 */ /* 0x008fc8000000001d */
[----:B--2---:R-:W-:-:S07]  /*0fa0*/  FFMA R29, R5, R8, R2 ;  /* 0x00000008051d7223 */ /* 0x004fce0000000002 */
.L_x_10:
[----:B------:R-:W-:Y:S05]  /*0fb0*/  @P0 BRA `(.L_x_0) ;  /* 0x0000000c00c40947 */ /* 0x000fea0003800000 */
[----:B------:R-:W0:Y:S01]  /*0fc0*/  LDC.64 R4, c[0x0][0x380] ;  /* 0x0000e000ff047b82 */ /* 0x000e220000000a00 */
[-C--:B------:R-:W-:Y:S02]  /*0fd0*/  IADD3 R11, PT, PT, R20, R9.reuse, RZ ;  /* 0x00000009140b7210 */ /* 0x080fe40007ffe0ff */
[----:B------:R-:W-:-:S05]  /*0fe0*/  IADD3 R9, PT, PT, R10, R9, RZ ;  /* 0x000000090a097210 */ /* 0x000fca0007ffe0ff */
[----:B------:R-:W1:Y:S01]  /*0ff0*/  LDC.64 R6, c[0x0][0x390] ;  /* 0x0000e400ff067b82 */ /* 0x000e620000000a00 */
[----:B0-----:R-:W-:-:S06]  /*1000*/  IMAD.WIDE.U32 R4, R11, 0x4, R4 ;  /* 0x000000040b047825 */ /* 0x001fcc00078e0004 */
[----:B------:R-:W2:Y:S01]  /*1010*/  LDG.E R4, desc[UR6][R4.64] ;  /* 0x0000000604047981 */ /* 0x000ea2000c1e1900 */
[----:B-1----:R-:W-:-:S06]  /*1020*/  IMAD.WIDE R6, R9, 0x4, R6 ;  /* 0x0000000409067825 */ /* 0x002fcc00078e0206 */
[----:B------:R-:W2:Y:S02]  /*1030*/  LDG.E R6, desc[UR6][R6.64] ;  /* 0x0000000606067981 */ /* 0x000ea4000c1e1900 */
[----:B--2---:R-:W-:Y:S01]  /*1040*/  FFMA R29, R4, R6, R29 ;  /* 0x00000006041d7223 */ /* 0x004fe2000000001d */
[----:B------:R-:W-:Y:S06]  /*1050*/  BRA `(.L_x_0) ;  /* 0x0000000c009c7947 */ /* 0x000fec0003800000 */
.L_x_1:
[----:B------:R-:W0:Y:S02]  /*1060*/  LDCU UR4, c[0x0][0x398] ;  /* 0x00007300ff0477ac */ /* 0x000e240008000800 */
        /* <DEDUP_REMOVED lines=8> */
[----:B------:R-:W-:Y:S02]  /*10f0*/  LOP3.LUT R6, R2, 0x7ffffff8, RZ, 0xc0, !PT ;  /* 0x7ffffff802067812 */ /* 0x000fe400078ec0ff */
[----:B------:R-:W-:Y:S02]  /*1100*/  MOV R29, RZ ;  /* 0x000000ff001d7202 */ /* 0x000fe40000000f00 */
[----:B------:R-:W-:Y:S02]  /*1110*/  MOV R7, R3 ;  /* 0x0000000300077202 */ /* 0x000fe40000000f00 */
[----:B------:R-:W-:Y:S02]  /*1120*/  MOV R4, R0 ;  /* 0x0000000000047202 */ /* 0x000fe40000000f00 */
[----:B------:R-:W-:-:S07]  /*1130*/  IADD3 R8, PT, PT, -R6, RZ, RZ ;  /* 0x000000ff06087210 */ /* 0x000fce0007ffe1ff */
.L_x_13:
[----:B------:R-:W0:Y:S08]  /*1140*/  LDC.64 R14, c[0x0][0x380] ;  /* 0x0000e000ff0e7b82 */ /* 0x000e300000000a00 */
[----:B------:R-:W1:Y:S01]  /*1150*/  LDC.64 R26, c[0x0][0x390] ;  /* 0x0000e400ff1a7b82 */ /* 0x000e620000000a00 */
[----:B0-----:R-:W-:-:S05]  /*1160*/  IMAD.WIDE R14, R7, 0x4, R14 ;  /* 0x00000004070e7825 */ /* 0x001fca00078e020e */
[----:B------:R0:W2:Y:S01]  /*1170*/  LDG.E R22, desc[UR6][R14.64] ;  /* 0x000000060e167981 */ /* 0x0000a2000c1e1900 */
[----:B-1----:R-:W-:-:S05]  /*1180*/  IMAD.WIDE R26, R4, 0x4, R26 ;  /* 0x00000004041a7825 */ /* 0x002fca00078e021a */
[----:B------:R-:W2:Y:S01]  /*1190*/  LDG.E R9, desc[UR6][R26.64] ;  /* 0x000000061a097981 */ /* 0x000ea2000c1e1900 */
[----:B0-----:R-:W-:-:S04]  /*11a0*/  IMAD.WIDE R14, R12, 0x4, R14 ;  /* 0x000000040c0e7825 */ /* 0x001fc800078e020e */
[C---:B------:R-:W-:Y:S01]  /*11b0*/  IMAD.WIDE R20, R13.reuse, 0x4, R26 ;  /* 0x000000040d147825 */ /* 0x040fe200078e021a */
[----:B------:R-:W3:Y:S03]  /*11c0*/  LDG.E R28, desc[UR6][R14.64] ;  /* 0x000000060e1c7981 */ /* 0x000ee6000c1e1900 */
[----:B------:R-:W-:Y:S01]  /*11d0*/  IMAD.WIDE R24, R12, 0x4, R14 ;  /* 0x000000040c187825 */ /* 0x000fe200078e020e */
[----:B------:R-:W3:Y:S03]  /*11e0*/  LDG.E R27, desc[UR6][R20.64] ;  /* 0x00000006141b7981 */ /* 0x000ee6000c1e1900 */
[----:B------:R-:W-:-:S04]  /*11f0*/  IMAD.WIDE R10, R13, 0x4, R20 ;  /* 0x000000040d0a7825 */ /* 0x000fc800078e0214 */
[C---:B------:R-:W-:Y:S01]  /*1200*/  IMAD.WIDE R16, R12.reuse, 0x4, R24 ;  /* 0x000000040c107825 */ /* 0x040fe200078e0218 */
[----:B------:R-:W4:Y:S04]  /*1210*/  LDG.E R26, desc[UR6][R10.64] ;  /* 0x000000060a1a7981 */ /* 0x000f28000c1e1900 */
[----:B------:R0:W5:Y:S01]  /*1220*/  LDG.E R23, desc[UR6][R16.64] ;  /* 0x0000000610177981 */ /* 0x000162000c1e1900 */
[----:B------:R-:W-:-:S03]  /*1230*/  IMAD.WIDE R18, R12, 0x4, R16 ;  /* 0x000000040c127825 */ /* 0x000fc600078e0210 */
[----:B------:R-:W4:Y:S01]  /*1240*/  LDG.E R25, desc[UR6][R24.64] ;  /* 0x0000000618197981 */ /* 0x000f22000c1e1900 */
[----:B0-----:R-:W-:-:S03]  /*1250*/  IMAD.WIDE R16, R13, 0x4, R10 ;  /* 0x000000040d107825 */ /* 0x001fc600078e020a */
[----:B------:R0:W5:Y:S01]  /*1260*/  LDG.E R21, desc[UR6][R18.64] ;  /* 0x0000000612157981 */ /* 0x000162000c1e1900 */
[----:B------:R-:W-:-:S03]  /*1270*/  IMAD.WIDE R14, R12, 0x4, R18 ;  /* 0x000000040c0e7825 */ /* 0x000fc600078e0212 */
[----:B------:R1:W5:Y:S04]  /*1280*/  LDG.E R24, desc[UR6][R16.64] ;  /* 0x0000000610187981 */ /* 0x000368000c1e1900 */
[----:B------:R1:W5:Y:S01]  /*1290*/  LDG.E R11, desc[UR6][R14.64] ;  /* 0x000000060e0b7981 */ /* 0x000362000c1e1900 */
[----:B0-----:R-:W-:-:S04]  /*12a0*/  IMAD.WIDE R18, R13, 0x4, R16 ;  /* 0x000000040d127825 */ /* 0x001fc800078e0210 */
[----:B-1----:R-:W-:-:S04]  /*12b0*/  IMAD.WIDE R16, R13, 0x4, R18 ;  /* 0x000000040d107825 */ /* 0x002fc800078e0212 */
[C---:B------:R-:W-:Y:S01]  /*12c0*/  IMAD.WIDE R14, R12.reuse, 0x4, R14 ;  /* 0x000000040c0e7825 */ /* 0x040fe200078e020e */
[----:B------:R-:W5:Y:S04]  /*12d0*/  LDG.E R20, desc[UR6][R16.64] ;  /* 0x0000000610147981 */ /* 0x000f68000c1e1900 */
[----:B------:R0:W5:Y:S02]  /*12e0*/  LDG.E R10, desc[UR6][R14.64] ;  /* 0x000000060e0a7981 */ /* 0x000164000c1e1900 */
[----:B0-----:R-:W-:-:S04]  /*12f0*/  IMAD.WIDE R14, R12, 0x4, R14 ;  /* 0x000000040c0e7825 */ /* 0x001fc800078e020e */
[----:B--2---:R-:W-:Y:S02]  /*1300*/  FFMA R9, R22, R9, R29 ;  /* 0x0000000916097223 */ /* 0x004fe4000000001d */
[----:B------:R0:W2:Y:S04]  /*1310*/  LDG.E R22, desc[UR6][R18.64] ;  /* 0x0000000612167981 */ /* 0x0000a8000c1e1900 */
[----:B------:R-:W2:Y:S01]  /*1320*/  LDG.E R29, desc[UR6][R14.64] ;  /* 0x000000060e1d7981 */ /* 0x000ea2000c1e1900 */
[----:B0-----:R-:W-:-:S05]  /*1330*/  IMAD.WIDE R18, R13, 0x4, R16 ;  /* 0x000000040d127825 */ /* 0x001fca00078e0210 */
[----:B------:R0:W2:Y:S02]  /*1340*/  LDG.E R17, desc[UR6][R18.64] ;  /* 0x0000000612117981 */ /* 0x0000a4000c1e1900 */
[----:B0-----:R-:W-:-:S06]  /*1350*/  IMAD.WIDE R18, R13, 0x4, R18 ;  /* 0x000000040d127825 */ /* 0x001fcc00078e0212 */
[----:B------:R-:W2:Y:S01]  /*1360*/  LDG.E R18, desc[UR6][R18.64] ;  /* 0x0000000612127981 */ /* 0x000ea2000c1e1900 */
[----:B---3--:R-:W-:Y:S01]  /*1370*/  FFMA R28, R28, R27, R9 ;  /* 0x0000001b1c1c7223 */ /* 0x008fe20000000009 */
[----:B------:R-:W-:-:S03]  /*1380*/  IADD3 R8, PT, PT, R8, 0x8, RZ ;  /* 0x0000000808087810 */ /* 0x000fc60007ffe0ff */
[----:B----4-:R-:W-:Y:S01]  /*1390*/  FFMA R26, R25, R26, R28 ;  /* 0x0000001a191a7223 */ /* 0x010fe2000000001c */
[----:B------:R-:W-:-:S03]  /*13a0*/  ISETP.NE.AND P0, PT, R8, RZ, PT ;  /* 0x000000ff0800720c */ /* 0x000fc60003f05270 */
[----:B-----5:R-:W-:Y:S01]  /*13b0*/  FFMA R24, R23, R24, R26 ;  /* 0x0000001817187223 */ /* 0x020fe2000000001a */
[----:B------:R-:W-:Y:S02]  /*13c0*/  LEA R7, R12, R7, 0x3 ;  /* 0x000000070c077211 */ /* 0x000fe400078e18ff */
[----:B------:R-:W-:Y:S01]  /*13d0*/  LEA R4, R13, R4, 0x3 ;  /* 0x000000040d047211 */ /* 0x000fe200078e18ff */
[----:B--2---:R-:W-:-:S04]  /*13e0*/  FFMA R22, R21, R22, R24 ;  /* 0x0000001615167223 */ /* 0x004fc80000000018 */
[----:B------:R-:W-:-:S04]  /*13f0*/  FFMA R11, R11, R20, R22 ;  /* 0x000000140b0b7223 */ /* 0x000fc80000000016 */
[----:B------:R-:W-:-:S04]  /*1400*/  FFMA R10, R10, R17, R11 ;  /* 0x000000110a0a7223 */ /* 0x000fc8000000000b */
[----:B------:R-:W-:Y:S01]  /*1410*/  FFMA R29, R29, R18, R10 ;  /* 0x000000121d1d7223 */ /* 0x000fe2000000000a */
[----:B------:R-:W-:Y:S06]  /*1420*/  @P0 BRA `(.L_x_13) ;  /* 0xfffffffc00440947 */ /* 0x000fec000383ffff */
.L_x_12:
[----:B------:R-:W-:Y:S05]  /*1430*/  @!P1 BRA `(.L_x_0) ;  /* 0x0000000800a49947 */ /* 0x000fea0003800000 */
[----:B------:R-:W-:Y:S02]  /*1440*/  ISETP.GE.U32.AND P0, PT, R5, 0x4, PT ;  /* 0x000000040500780c */ /* 0x000fe40003f06070 */
[----:B------:R-:W-:-:S04]  /*1450*/  LOP3.LUT R7, R2, 0x3, RZ, 0xc0, !PT ;  /* 0x0000000302077812 */ /* 0x000fc800078ec0ff */
[----:B------:R-:W-:-:S07]  /*1460*/  ISETP.NE.AND P1, PT, R7, RZ, PT ;  /* 0x000000ff0700720c */ /* 0x000fce0003f25270 */
[----:B------:R-:W-:Y:S06]  /*1470*/  @!P0 BRA `(.L_x_14) ;  /* 0x0000000000648947 */ /* 0x000fec0003800000 */
[----:B------:R-:W0:Y:S01]  /*1480*/  LDC.64 R20, c[0x0][0x380] ;  /* 0x0000e000ff147b82 */ /* 0x000e220000000a00 */
[C---:B------:R-:W-:Y:S02]  /*1490*/  IMAD R5, R6.reuse, R12, R3 ;  /* 0x0000000c06057224 */ /* 0x040fe400078e0203 */
[----:B------:R-:W-:-:S05]  /*14a0*/  IMAD R9, R6, R13, R0 ;  /* 0x0000000d06097224 */ /* 0x000fca00078e0200 */
[----:B------:R-:W1:Y:S01]  /*14b0*/  LDC.64 R22, c[0x0][0x390] ;  /* 0x0000e400ff167b82 */ /* 0x000e620000000a00 */
[----:B0-----:R-:W-:-:S04]  /*14c0*/  IMAD.WIDE R20, R5, 0x4, R20 ;  /* 0x0000000405147825 */ /* 0x001fc800078e0214 */
[----:B------:R-:W-:Y:S02]  /*14d0*/  IMAD.WIDE R4, R12, 0x4, R20 ;  /* 0x000000040c047825 */ /* 0x000fe400078e0214 */
[----:B------:R-:W2:Y:S02]  /*14e0*/  LDG.E R20, desc[UR6][R20.64] ;  /* 0x0000000614147981 */ /* 0x000ea4000c1e1900 */
[----:B-1----:R-:W-:-:S04]  /*14f0*/  IMAD.WIDE R22, R9, 0x4, R22 ;  /* 0x0000000409167825 */ /* 0x002fc800078e0216 */
[C---:B------:R-:W-:Y:S02]  /*1500*/  IMAD.WIDE R8, R13.reuse, 0x4, R22 ;  /* 0x000000040d087825 */ /* 0x040fe400078e0216 */
[----:B------:R-:W2:Y:S02]  /*1510*/  LDG.E R22, desc[UR6][R22.64] ;  /* 0x0000000616167981 */ /* 0x000ea4000c1e1900 */
[C---:B------:R-:W-:Y:S02]  /*1520*/  IMAD.WIDE R14, R12.reuse, 0x4, R4 ;  /* 0x000000040c0e7825 */ /* 0x040fe400078e0204 */
[----:B------:R-:W3:Y:S02]  /*1530*/  LDG.E R5, desc[UR6][R4.64] ;  /* 0x0000000604057981 */ /* 0x000ee4000c1e1900 */
[----:B------:R-:W-:Y:S02]  /*1540*/  IMAD.WIDE R10, R13, 0x4, R8 ;  /* 0x000000040d0a7825 */ /* 0x000fe400078e0208 */
[----:B------:R-:W3:Y:S02]  /*1550*/  LDG.E R8, desc[UR6][R8.64] ;  /* 0x0000000608087981 */ /* 0x000ee4000c1e1900 */
[----:B------:R-:W-:-:S02]  /*1560*/  IMAD.WIDE R16, R12, 0x4, R14 ;  /* 0x000000040c107825 */ /* 0x000fc400078e020e */
[----:B------:R-:W4:Y:S02]  /*1570*/  LDG.E R25, desc[UR6][R14.64] ;  /* 0x000000060e197981 */ /* 0x000f24000c1e1900 */
[----:B------:R-:W-:Y:S02]  /*1580*/  IMAD.WIDE R18, R13, 0x4, R10 ;  /* 0x000000040d127825 */ /* 0x000fe400078e020a */
[----:B------:R-:W4:Y:S04]  /*1590*/  LDG.E R10, desc[UR6][R10.64] ;  /* 0x000000060a0a7981 */ /* 0x000f28000c1e1900 */
[----:B------:R-:W5:Y:S04]  /*15a0*/  LDG.E R17, desc[UR6][R16.64] ;  /* 0x0000000610117981 */ /* 0x000f68000c1e1900 */
[----:B------:R-:W5:Y:S01]  /*15b0*/  LDG.E R18, desc[UR6][R18.64] ;  /* 0x0000000612127981 */ /* 0x000f62000c1e1900 */
[----:B------:R-:W-:Y:S01]  /*15c0*/  IADD3 R6, PT, PT, R6, 0x4, RZ ;  /* 0x0000000406067810 */ /* 0x000fe20007ffe0ff */
[----:B--2---:R-:W-:-:S04]  /*15d0*/  FFMA R20, R20, R22, R29 ;  /* 0x0000001614147223 */ /* 0x004fc8000000001d */
[----:B---3--:R-:W-:-:S04]  /*15e0*/  FFMA R20, R5, R8, R20 ;  /* 0x0000000805147223 */ /* 0x008fc80000000014 */
[----:B----4-:R-:W-:-:S04]  /*15f0*/  FFMA R20, R25, R10, R20 ;  /* 0x0000000a19147223 */ /* 0x010fc80000000014 */
[----:B-----5:R-:W-:-:S07]  /*1600*/  FFMA R29, R17, R18, R20 ;  /* 0x00000012111d7223 */ /* 0x020fce0000000014 */
.L_x_14:
[----:B------:R-:W-:Y:S05]  /*1610*/  @!P1 BRA `(.L_x_0) ;  /* 0x00000008002c9947 */ /* 0x000fea0003800000 */
[----:B------:R-:W-:Y:S02]  /*1620*/  ISETP.NE.AND P0, PT, R7, 0x1, PT ;  /* 0x000000010700780c */ /* 0x000fe40003f05270 */
[----:B------:R-:W-:-:S04]  /*1630*/  LOP3.LUT R2, R2, 0x1, RZ, 0xc0, !PT ;  /* 0x0000000102027812 */ /* 0x000fc800078ec0ff */
[----:B------:R-:W-:-:S07]  /*1640*/  ISETP.NE.U32.AND P1, PT, R2, 0x1, PT ;  /* 0x000000010200780c */ /* 0x000fce0003f25070 */
[----:B------:R-:W-:Y:S06]  /*1650*/  @!P0 BRA `(.L_x_15) ;  /* 0x00000000003c8947 */ /* 0x000fec0003800000 */
[----:B------:R-:W0:Y:S01]  /*1660*/  LDC.64 R4, c[0x0][0x380] ;  /* 0x0000e000ff047b82 */ /* 0x000e220000000a00 */
[C---:B------:R-:W-:Y:S02]  /*1670*/  IMAD R7, R6.reuse, R12, R3 ;  /* 0x0000000c06077224 */ /* 0x040fe400078e0203 */
[----:B------:R-:W-:-:S05]  /*1680*/  IMAD R11, R6, R13, R0 ;  /* 0x0000000d060b7224 */ /* 0x000fca00078e0200 */
[----:B------:R-:W1:Y:S01]  /*1690*/  LDC.64 R8, c[0x0][0x390] ;  /* 0x0000e400ff087b82 */ /* 0x000e620000000a00 */
[----:B0-----:R-:W-:-:S05]  /*16a0*/  IMAD.WIDE R4, R7, 0x4, R4 ;  /* 0x0000000407047825 */ /* 0x001fca00078e0204 */
[----:B------:R-:W2:Y:S01]  /*16b0*/  LDG.E R2, desc[UR6][R4.64] ;  /* 0x0000000604027981 */ /* 0x000ea2000c1e1900 */
[----:B-1----:R-:W-:-:S04]  /*16c0*/  IMAD.WIDE R8, R11, 0x4, R8 ;  /* 0x000000040b087825 */ /* 0x002fc800078e0208 */
[----:B------:R-:W-:-:S04]  /*16d0*/  IMAD.WIDE R10, R12, 0x4, R4 ;  /* 0x000000040c0a7825 */ /* 0x000fc800078e0204 */
[----:B------:R-:W-:Y:S02]  /*16e0*/  IMAD.WIDE R14, R13, 0x4, R8 ;  /* 0x000000040d0e7825 */ /* 0x000fe400078e0208 */
[----:B------:R-:W2:Y:S04]  /*16f0*/  LDG.E R8, desc[UR6][R8.64] ;  /* 0x0000000608087981 */ /* 0x000ea8000c1e1900 */
[----:B------:R-:W3:Y:S04]  /*1700*/  LDG.E R11, desc[UR6][R10.64] ;  /* 0x000000060a0b7981 */ /* 0x000ee8000c1e1900 */
[----:B------:R-:W3:Y:S01]  /*1710*/  LDG.E R14, desc[UR6][R14.64] ;  /* 0x000000060e0e7981 */ /* 0x000ee2000c1e1900 */
[----:B------:R-:W-:Y:S01]  /*1720*/  IADD3 R6, PT, PT, R6, 0x2, RZ ;  /* 0x0000000206067810 */ /* 0x000fe20007ffe0ff */
[----:B--2---:R-:W-:-:S04]  /*1730*/  FFMA R2, R2, R8, R29 ;  /* 0x0000000802027223 */ /* 0x004fc8000000001d */
[----:B---3--:R-:W-:-:S07]  /*1740*/  FFMA R29, R11, R14, R2 ;  /* 0x0000000e0b1d7223 */ /* 0x008fce0000000002 */
.L_x_15:
[----:B------:R-:W-:Y:S05]  /*1750*/  @P1 BRA `(.L_x_0) ;  /* 0x0000000400dc1947 */ /* 0x000fea0003800000 */
[----:B------:R-:W0:Y:S01]  /*1760*/  LDC.64 R4, c[0x0][0x380] ;  /* 0x0000e000ff047b82 */ /* 0x000e220000000a00 */
[C---:B------:R-:W-:Y:S02]  /*1770*/  IMAD R7, R6.reuse, R12, R3 ;  /* 0x0000000c06077224 */ /* 0x040fe400078e0203 */
[----:B------:R-:W-:-:S05]  /*1780*/  IMAD R11, R6, R13, R0 ;  /* 0x0000000d060b7224 */ /* 0x000fca00078e0200 */
[----:B------:R-:W1:Y:S01]  /*1790*/  LDC.64 R8, c[0x0][0x390] ;  /* 0x0000e400ff087b82 */ /* 0x000e620000000a00 */
[----:B0-----:R-:W-:-:S06]  /*17a0*/  IMAD.WIDE R4, R7, 0x4, R4 ;  /* 0x0000000407047825 */ /* 0x001fcc00078e0204 */
[----:B------:R-:W2:Y:S01]  /*17b0*/  LDG.E R4, desc[UR6][R4.64] ;  /* 0x0000000604047981 */ /* 0x000ea2000c1e1900 */
[----:B-1----:R-:W-:-:S06]  /*17c0*/  IMAD.WIDE R6, R11, 0x4, R8 ;  /* 0x000000040b067825 */ /* 0x002fcc00078e0208 */
[----:B------:R-:W2:Y:S02]  /*17d0*/  LDG.E R6, desc[UR6][R6.64] ;  /* 0x0000000606067981 */ /* 0x000ea4000c1e1900 */
[----:B--2---:R-:W-:Y:S01]  /*17e0*/  FFMA R29, R4, R6, R29 ;  /* 0x00000006041d7223 */ /* 0x004fe2000000001d */
[----:B------:R-:W-:Y:S06]  /*17f0*/  BRA `(.L_x_0) ;  /* 0x0000000400b47947 */ /* 0x000fec0003800000 */
.L_x_11:
[C---:B------:R-:W-:Y:S01]  /*1800*/  ISETP.GE.U32.AND P0, PT, R2.reuse, 0x8, PT ;  /* 0x000000080200780c */ /* 0x040fe20003f06070 */
[----:B------:R-:W-:Y:S01]  /*1810*/  HFMA2 R29, -RZ, RZ, 0, 0 ;  /* 0x00000000ff1d7431 */ /* 0x000fe200000001ff */
[----:B------:R-:W-:Y:S02]  /*1820*/  LOP3.LUT R24, R2, 0x7, RZ, 0xc0, !PT ;  /* 0x0000000702187812 */ /* 0x000fe400078ec0ff */
[----:B------:R-:W-:Y:S02]  /*1830*/  MOV R19, RZ ;  /* 0x000000ff00137202 */ /* 0x000fe40000000f00 */
[----:B------:R-:W-:-:S07]  /*1840*/  ISETP.NE.AND P1, PT, R24, RZ, PT ;  /* 0x000000ff1800720c */ /* 0x000fce0003f25270 */
[----:B------:R-:W-:Y:S06]  /*1850*/  @!P0 BRA `(.L_x_16) ;  /* 0x0000000000c48947 */ /* 0x000fec0003800000 */
[----:B------:R-:W0:Y:S01]  /*1860*/  LDCU.64 UR4, c[0x0][0x390] ;  /* 0x00007200ff0477ac */ /* 0x000e220008000a00 */
[----:B------:R-:W-:Y:S02]  /*1870*/  LOP3.LUT R19, R2, 0x7ffffff8, RZ, 0xc0, !PT ;  /* 0x7ffffff802137812 */ /* 0x000fe400078ec0ff */
[----:B------:R-:W-:Y:S02]  /*1880*/  MOV R29, RZ ;  /* 0x000000ff001d7202 */ /* 0x000fe40000000f00 */
[----:B------:R-:W-:Y:S02]  /*1890*/  MOV R11, R10 ;  /* 0x0000000a000b7202 */ /* 0x000fe40000000f00 */
[----:B------:R-:W-:Y:S02]  /*18a0*/  MOV R21, R3 ;  /* 0x0000000300157202 */ /* 0x000fe40000000f00 */
[----:B------:R-:W-:Y:S01]  /*18b0*/  IADD3 R18, PT, PT, -R19, RZ, RZ ;  /* 0x000000ff13127210 */ /* 0x000fe20007ffe1ff */
[----:B0-----:R-:W-:-:S04]  /*18c0*/  UIADD3 UR4, UP0, UPT, UR4, 0x10, URZ ;  /* 0x0000001004047890 */ /* 0x001fc8000ff1e0ff */
[----:B------:R-:W-:-:S12]  /*18d0*/  UIADD3.X UR5, UPT, UPT, URZ, UR5, URZ, UP0, !UPT ;  /* 0x00000005ff057290 */ /* 0x000fd800087fe4ff */
.L_x_17:
[----:B------:R-:W0:Y:S01]  /*18e0*/  LDC.64 R22, c[0x0][0x380] ;  /* 0x0000e000ff167b82 */ /* 0x000e220000000a00 */
[----:B------:R-:W-:Y:S02]  /*18f0*/  MOV R4, UR4 ;  /* 0x0000000400047c02 */ /* 0x000fe40008000f00 */
[----:B------:R-:W-:-:S03]  /*1900*/  MOV R5, UR5 ;  /* 0x0000000500057c02 */ /* 0x000fc60008000f00 */
[----:B------:R-:W-:-:S05]  /*1910*/  IMAD.WIDE R4, R11, 0x4, R4 ;  /* 0x000000040b047825 */ /* 0x000fca00078e0204 */
[----:B------:R-:W2:Y:S04]  /*1920*/  LDG.E R17, desc[UR6][R4.64+-0x10] ;  /* 0xfffff00604117981 */ /* 0x000ea8000c1e1900 */
[----:B------:R-:W3:Y:S04]  /*1930*/  LDG.E R26, desc[UR6][R4.64+-0xc] ;  /* 0xfffff406041a7981 */ /* 0x000ee8000c1e1900 */
[----:B------:R-:W4:Y:S01]  /*1940*/  LDG.E R20, desc[UR6][R4.64+-0x8] ;  /* 0xfffff80604147981 */ /* 0x000f22000c1e1900 */
[----:B0-----:R-:W-:-:S03]  /*1950*/  IMAD.WIDE R22, R21, 0x4, R22 ;  /* 0x0000000415167825 */ /* 0x001fc600078e0216 */
[----:B------:R-:W5:Y:S04]  /*1960*/  LDG.E R28, desc[UR6][R4.64+-0x4] ;  /* 0xfffffc06041c7981 */ /* 0x000f68000c1e1900 */
[----:B------:R0:W2:Y:S02]  /*1970*/  LDG.E R16, desc[UR6][R22.64] ;  /* 0x0000000616107981 */ /* 0x0000a4000c1e1900 */
[----:B0-----:R-:W-:-:S05]  /*1980*/  IMAD.WIDE R22, R12, 0x4, R22 ;  /* 0x000000040c167825 */ /* 0x001fca00078e0216 */
[----:B------:R0:W3:Y:S01]  /*1990*/  LDG.E R25, desc[UR6][R22.64] ;  /* 0x0000000616197981 */ /* 0x0000e2000c1e1900 */
[----:B------:R-:W-:-:S04]  /*19a0*/  IMAD.WIDE R14, R12, 0x4, R22 ;  /* 0x000000040c0e7825 */ /* 0x000fc800078e0216 */
[C---:B------:R-:W-:Y:S02]  /*19b0*/  IMAD.WIDE R8, R12.reuse, 0x4, R14 ;  /* 0x000000040c087825 */ /* 0x040fe400078e020e */
[----:B------:R-:W4:Y:S02]  /*19c0*/  LDG.E R15, desc[UR6][R14.64] ;  /* 0x000000060e0f7981 */ /* 0x000f24000c1e1900 */
[----:B------:R-:W-:Y:S02]  /*19d0*/  IMAD.WIDE R6, R12, 0x4, R8 ;  /* 0x000000040c067825 */ /* 0x000fe400078e0208 */
[----:B------:R1:W5:Y:S02]  /*19e0*/  LDG.E R27, desc[UR6][R8.64] ;  /* 0x00000006081b7981 */ /* 0x000364000c1e1900 */
[----:B--2---:R-:W-:Y:S01]  /*19f0*/  FFMA R29, R16, R17, R29 ;  /* 0x00000011101d7223 */ /* 0x004fe2000000001d */
[C---:B------:R-:W-:Y:S02]  /*1a00*/  IMAD.WIDE R16, R12.reuse, 0x4, R6 ;  /* 0x000000040c107825 */ /* 0x040fe400078e0206 */
[----:B------:R-:W2:Y:S02]  /*1a10*/  LDG.E R6, desc[UR6][R6.64] ;  /* 0x0000000606067981 */ /* 0x000ea4000c1e1900 */
[----:B0-----:R-:W-:-:S02]  /*1a20*/  IMAD.WIDE R22, R12, 0x4, R16 ;  /* 0x000000040c167825 */ /* 0x001fc400078e0210 */
[----:B------:R-:W2:Y:S02]  /*1a30*/  LDG.E R16, desc[UR6][R16.64] ;  /* 0x0000000610107981 */ /* 0x000ea4000c1e1900 */
[----:B---3--:R-:W-:Y:S01]  /*1a40*/  FFMA R26, R25, R26, R29 ;  /* 0x0000001a191a7223 */ /* 0x008fe2000000001d */
[----:B-1----:R-:W-:Y:S01]  /*1a50*/  IMAD.WIDE R8, R12, 0x4, R22 ;  /* 0x000000040c087825 */ /* 0x002fe200078e0216 */
[----:B------:R-:W2:Y:S04]  /*1a60*/  LDG.E R25, desc[UR6][R4.64] ;  /* 0x0000000604197981 */ /* 0x000ea8000c1e1900 */
[----:B------:R-:W3:Y:S04]  /*1a70*/  LDG.E R29, desc[UR6][R4.64+0x4] ;  /* 0x00000406041d7981 */ /* 0x000ee8000c1e1900 */
[----:B------:R-:W3:Y:S04]  /*1a80*/  LDG.E R14, desc[UR6][R22.64] ;  /* 0x00000006160e7981 */ /* 0x000ee8000c1e1900 */
[----:B------:R-:W3:Y:S04]  /*1a90*/  LDG.E R7, desc[UR6][R4.64+0x8] ;  /* 0x0000080604077981 */ /* 0x000ee8000c1e1900 */
[----:B------:R-:W3:Y:S04]  /*1aa0*/  LDG.E R17, desc[UR6][R4.64+0xc] ;  /* 0x00000c0604117981 */ /* 0x000ee8000c1e1900 */
[----:B------:R-:W3:Y:S01]  /*1ab0*/  LDG.E R9, desc[UR6][R8.64] ;  /* 0x0000000608097981 */ /* 0x000ee2000c1e1900 */
[----:B----4-:R-:W-:Y:S01]  /*1ac0*/  FFMA R20, R15, R20, R26 ;  /* 0x000000140f147223 */ /* 0x010fe2000000001a */
[----:B------:R-:W-:-:S03]  /*1ad0*/  IADD3 R18, PT, PT, R18, 0x8, RZ ;  /* 0x0000000812127810 */ /* 0x000fc60007ffe0ff */
[----:B-----5:R-:W-:Y:S01]  /*1ae0*/  FFMA R27, R27, R28, R20 ;  /* 0x0000001c1b1b7223 */ /* 0x020fe20000000014 */
[----:B------:R-:W-:Y:S02]  /*1af0*/  ISETP.NE.AND P0, PT, R18, RZ, PT ;  /* 0x000000ff1200720c */ /* 0x000fe40003f05270 */
[----:B------:R-:W-:Y:S02]  /*1b00*/  LEA R21, R12, R21, 0x3 ;  /* 0x000000150c157211 */ /* 0x000fe400078e18ff */
[----:B------:R-:W-:Y:S01]  /*1b10*/  IADD3 R11, PT, PT, R11, 0x8, RZ ;  /* 0x000000080b0b7810 */ /* 0x000fe20007ffe0ff */
[----:B--2---:R-:W-:-:S04]  /*1b20*/  FFMA R25, R6, R25, R27 ;  /* 0x0000001906197223 */ /* 0x004fc8000000001b */
[----:B---3--:R-:W-:-:S04]  /*1b30*/  FFMA R25, R16, R29, R25 ;  /* 0x0000001d10197223 */ /* 0x008fc80000000019 */
[----:B------:R-:W-:-:S04]  /*1b40*/  FFMA R14, R14, R7, R25 ;  /* 0x000000070e0e7223 */ /* 0x000fc80000000019 */
[----:B------:R-:W-:Y:S01]  /*1b50*/  FFMA R29, R9, R17, R14 ;  /* 0x00000011091d7223 */ /* 0x000fe2000000000e */
[----:B------:R-:W-:Y:S06]  /*1b60*/  @P0 BRA `(.L_x_17) ;  /* 0xfffffffc005c0947 */ /* 0x000fec000383ffff */
.L_x_16:
[----:B------:R-:W-:Y:S05]  /*1b70*/  @!P1 BRA `(.L_x_0) ;  /* 0x0000000000d49947 */ /* 0x000fea0003800000 */
[----:B------:R-:W-:Y:S02]  /*1b80*/  ISETP.GE.U32.AND P0, PT, R24, 0x4, PT ;  /* 0x000000041800780c */ /* 0x000fe40003f06070 */
[----:B------:R-:W-:-:S04]  /*1b90*/  LOP3.LUT R18, R2, 0x3, RZ, 0xc0, !PT ;  /* 0x0000000302127812 */ /* 0x000fc800078ec0ff */
[----:B------:R-:W-:-:S07]  /*1ba0*/  ISETP.NE.AND P1, PT, R18, RZ, PT ;  /* 0x000000ff1200720c */ /* 0x000fce0003f25270 */
[----:B------:R-:W-:Y:S06]  /*1bb0*/  @!P0 BRA `(.L_x_18) ;  /* 0x0000000000588947 */ /* 0x000fec0003800000 */
[----:B------:R-:W0:Y:S01]  /*1bc0*/  LDC.64 R14, c[0x0][0x380] ;  /* 0x0000e000ff0e7b82 */ /* 0x000e220000000a00 */
[----:B------:R-:W-:Y:S01]  /*1bd0*/  IMAD R7, R19, R12, R3 ;  /* 0x0000000c13077224 */ /* 0x000fe200078e0203 */
[----:B------:R-:W-:-:S06]  /*1be0*/  IADD3 R9, PT, PT, R10, R19, RZ ;  /* 0x000000130a097210 */ /* 0x000fcc0007ffe0ff */
[----:B------:R-:W1:Y:S01]  /*1bf0*/  LDC.64 R4, c[0x0][0x390] ;  /* 0x0000e400ff047b82 */ /* 0x000e620000000a00 */
[----:B0-----:R-:W-:-:S04]  /*1c00*/  IMAD.WIDE R14, R7, 0x4, R14 ;  /* 0x00000004070e7825 */ /* 0x001fc800078e020e */
[----:B------:R-:W-:Y:S02]  /*1c10*/  IMAD.WIDE R16, R12, 0x4, R14 ;  /* 0x000000040c107825 */ /* 0x000fe400078e020e */
[----:B------:R-:W2:Y:S02]  /*1c20*/  LDG.E R14, desc[UR6][R14.64] ;  /* 0x000000060e0e7981 */ /* 0x000ea4000c1e1900 */
[----:B-1----:R-:W-:-:S04]  /*1c30*/  IMAD.WIDE R4, R9, 0x4, R4 ;  /* 0x0000000409047825 */ /* 0x002fc800078e0204 */
[C---:B------:R-:W-:Y:S01]  /*1c40*/  IMAD.WIDE R6, R12.reuse, 0x4, R16 ;  /* 0x000000040c067825 */ /* 0x040fe200078e0210 */
[----:B------:R-:W2:Y:S04]  /*1c50*/  LDG.E R11, desc[UR6][R4.64] ;  /* 0x00000006040b7981 */ /* 0x000ea8000c1e1900 */
[----:B------:R-:W3:Y:S01]  /*1c60*/  LDG.E R16, desc[UR6][R16.64] ;  /* 0x0000000610107981 */ /* 0x000ee2000c1e1900 */
[----:B------:R-:W-:-:S03]  /*1c70*/  IMAD.WIDE R8, R12, 0x4, R6 ;  /* 0x000000040c087825 */ /* 0x000fc600078e0206 */
[----:B------:R-:W3:Y:S04]  /*1c80*/  LDG.E R20, desc[UR6][R4.64+0x4] ;  /* 0x0000040604147981 */ /* 0x000ee8000c1e1900 */
[----:B------:R-:W4:Y:S04]  /*1c90*/  LDG.E R6, desc[UR6][R6.64] ;  /* 0x0000000606067981 */ /* 0x000f28000c1e1900 */
        /* <DEDUP_REMOVED lines=8> */
.L_x_18:
[----:B------:R-:W-:Y:S05]  /*1d20*/  @!P1 BRA `(.L_x_0) ;  /* 0x0000000000689947 */ /* 0x000fea0003800000 */
[----:B------:R-:W-:Y:S02]  /*1d30*/  ISETP.NE.AND P0, PT, R18, 0x1, PT ;  /* 0x000000011200780c */ /* 0x000fe40003f05270 */
[----:B------:R-:W-:-:S04]  /*1d40*/  LOP3.LUT R2, R2, 0x1, RZ, 0xc0, !PT ;  /* 0x0000000102027812 */ /* 0x000fc800078ec0ff */
[----:B------:R-:W-:-:S07]  /*1d50*/  ISETP.NE.U32.AND P1, PT, R2, 0x1, PT ;  /* 0x000000010200780c */ /* 0x000fce0003f25070 */
[----:B------:R-:W0:Y:S01]  /*1d60*/  @P0 LDC.64 R14, c[0x0][0x380] ;  /* 0x0000e000ff0e0b82 */ /* 0x000e220000000a00 */
[----:B------:R-:W-:-:S07]  /*1d70*/  @P0 IMAD R11, R19, R12, R3 ;  /* 0x0000000c130b0224 */ /* 0x000fce00078e0203 */
[----:B------:R-:W1:Y:S08]  /*1d80*/  @P0 LDC.64 R6, c[0x0][0x390] ;  /* 0x0000e400ff060b82 */ /* 0x000e700000000a00 */
[----:B------:R-:W2:Y:S08]  /*1d90*/  @!P1 LDC.64 R8, c[0x0][0x380] ;  /* 0x0000e000ff089b82 */ /* 0x000eb00000000a00 */
[----:B------:R-:W3:Y:S01]  /*1da0*/  @!P1 LDC.64 R4, c[0x0][0x390] ;  /* 0x0000e400ff049b82 */ /* 0x000ee20000000a00 */
[----:B0-----:R-:W-:Y:S01]  /*1db0*/  @P0 IMAD.WIDE R14, R11, 0x4, R14 ;  /* 0x000000040b0e0825 */ /* 0x001fe200078e020e */
[----:B------:R-:W-:-:S02]  /*1dc0*/  @P0 IADD3 R11, PT, PT, R10, R19, RZ ;  /* 0x000000130a0b0210 */ /* 0x000fc40007ffe0ff */
[----:B------:R-:W-:Y:S01]  /*1dd0*/  @P0 IADD3 R19, PT, PT, R19, 0x2, RZ ;  /* 0x0000000213130810 */ /* 0x000fe20007ffe0ff */
[----:B------:R-:W-:Y:S02]  /*1de0*/  @P0 IMAD.WIDE R16, R12, 0x4, R14 ;  /* 0x000000040c100825 */ /* 0x000fe400078e020e */
[----:B------:R-:W4:Y:S02]  /*1df0*/  @P0 LDG.E R14, desc[UR6][R14.64] ;  /* 0x000000060e0e0981 */ /* 0x000f24000c1e1900 */
[----:B-1----:R-:W-:Y:S02]  /*1e00*/  @P0 IMAD.WIDE R6, R11, 0x4, R6 ;  /* 0x000000040b060825 */ /* 0x002fe400078e0206 */
[----:B------:R-:W5:Y:S02]  /*1e10*/  @P0 LDG.E R17, desc[UR6][R16.64] ;  /* 0x0000000610110981 */ /* 0x000f64000c1e1900 */
[----:B------:R-:W-:Y:S01]  /*1e20*/  @!P1 IMAD R11, R19, R12, R3 ;  /* 0x0000000c130b9224 */ /* 0x000fe200078e0203 */
[----:B------:R-:W-:Y:S01]  /*1e30*/  @!P1 IADD3 R19, PT, PT, R10, R19, RZ ;  /* 0x000000130a139210 */ /* 0x000fe20007ffe0ff */
[----:B------:R-:W4:Y:S02]  /*1e40*/  @P0 LDG.E R2, desc[UR6][R6.64] ;  /* 0x0000000606020981 */ /* 0x000f24000c1e1900 */
[----:B--2---:R-:W-:-:S02]  /*1e50*/  @!P1 IMAD.WIDE R8, R11, 0x4, R8 ;  /* 0x000000040b089825 */ /* 0x004fc400078e0208 */
[----:B------:R-:W5:Y:S02]  /*1e60*/  @P0 LDG.E R10, desc[UR6][R6.64+0x4] ;  /* 0x00000406060a0981 */ /* 0x000f64000c1e1900 */
[----:B---3--:R-:W-:Y:S02]  /*1e70*/  @!P1 IMAD.WIDE R4, R19, 0x4, R4 ;  /* 0x0000000413049825 */ /* 0x008fe400078e0204 */
[----:B------:R-:W2:Y:S04]  /*1e80*/  @!P1 LDG.E R8, desc[UR6][R8.64] ;  /* 0x0000000608089981 */ /* 0x000ea8000c1e1900 */
[----:B------:R-:W2:Y:S01]  /*1e90*/  @!P1 LDG.E R4, desc[UR6][R4.64] ;  /* 0x0000000604049981 */ /* 0x000ea2000c1e1900 */
[----:B----4-:R-:W-:-:S04]  /*1ea0*/  @P0 FFMA R2, R14, R2, R29 ;  /* 0x000000020e020223 */ /* 0x010fc8000000001d */
[----:B-----5:R-:W-:-:S04]  /*1eb0*/  @P0 FFMA R29, R17, R10, R2 ;  /* 0x0000000a111d0223 */ /* 0x020fc80000000002 */
[----:B--2---:R-:W-:-:S07]  /*1ec0*/  @!P1 FFMA R29, R8, R4, R29 ;  /* 0x00000004081d9223 */ /* 0x004fce000000001d */
.L_x_0:
[----:B------:R-:W0:Y:S01]  /*1ed0*/  LDC.64 R4, c[0x0][0x3a0] ;  /* 0x0000e800ff047b82 */ /* 0x000e220000000a00 */
[----:B------:R-:W-:-:S04]  /*1ee0*/  IMAD R3, R3, R13, R0 ;  /* 0x0000000d03037224 */ /* 0x000fc800078e0200 */
[----:B0-----:R-:W-:-:S05]  /*1ef0*/  IMAD.WIDE R2, R3, 0x4, R4 ;  /* 0x0000000403027825 */ /* 0x001fca00078e0204 */
[----:B------:R-:W-:Y:S01]  /*1f00*/  STG.E desc[UR6][R2.64], R29 ;  /* 0x0000001d02007986 */ /* 0x000fe2000c101906 */
[----:B------:R-:W-:Y:S05]  /*1f10*/  EXIT ;  /* 0x000000000000794d */ /* 0x000fea0003800000 */
.L_x_19:
[----:B------:R-:W-:-:S00]  /*1f20*/  BRA `(.L_x_19) ;  /* 0xfffffffc00fc7947 */ /* 0x000fc0000383ffff */
[----:B------:R-:W-:-:S00]  /*1f30*/  NOP ;  /* 0x0000000000007918 */ /* 0x000fc00000000000 */
        /* <DEDUP_REMOVED lines=12> */
.L_x_20:


//--------------------- .nv.shared.reserved.0     --------------------------
	.section	.nv.shared.reserved.0,"aw",@nobits
	.weak		__nv_reservedSMEM_offset_0_alias
	.size		__nv_reservedSMEM_offset_0_alias, 0, 64
	.other		__nv_reservedSMEM_offset_0_alias,@"STO_CUDA_RESERVED_SHARED STV_DEFAULT"
__nv_reservedSMEM_offset_0_alias:
	.zero		0
	.zero		64


//--------------------- .nv.constant0._Z15multiply_kernelPfiS_iS_iii --------------------------
	.section	.nv.constant0._Z15multiply_kernelPfiS_iS_iii,"a",@progbits
	.sectionflags	@""
	.align	4
.nv.constant0._Z15multiply_kernelPfiS_iS_iii:
	.zero		948


//--------------------- SYMBOLS --------------------------

	.type		.nv.reservedSmem.offset0,@object
	.size		.nv.reservedSmem.offset0,0x4
